//
// Generated by NVIDIA NVVM Compiler
//
// Compiler Build ID: CL-36424714
// Cuda compilation tools, release 13.0, V13.0.88
// Based on NVVM 20.0.0
//

.version 9.0
.target sm_100
.address_size 64

	// .globl	_Z19colorTiles_nosharedPjmP5uint2S1_jiiii
.extern .shared .align 16 .b8 ab_shared[];

.visible .entry _Z19colorTiles_nosharedPjmP5uint2S1_jiiii(
	.param .u64 .ptr .align 1 _Z19colorTiles_nosharedPjmP5uint2S1_jiiii_param_0,
	.param .u64 _Z19colorTiles_nosharedPjmP5uint2S1_jiiii_param_1,
	.param .u64 .ptr .align 1 _Z19colorTiles_nosharedPjmP5uint2S1_jiiii_param_2,
	.param .u64 .ptr .align 1 _Z19colorTiles_nosharedPjmP5uint2S1_jiiii_param_3,
	.param .u32 _Z19colorTiles_nosharedPjmP5uint2S1_jiiii_param_4,
	.param .u32 _Z19colorTiles_nosharedPjmP5uint2S1_jiiii_param_5,
	.param .u32 _Z19colorTiles_nosharedPjmP5uint2S1_jiiii_param_6,
	.param .u32 _Z19colorTiles_nosharedPjmP5uint2S1_jiiii_param_7,
	.param .u32 _Z19colorTiles_nosharedPjmP5uint2S1_jiiii_param_8
)
{
	.reg .pred 	%p<14>;
	.reg .b32 	%r<24>;
	.reg .b64 	%rd<16>;

	ld.param.u64 	%rd6, [_Z19colorTiles_nosharedPjmP5uint2S1_jiiii_param_0];
	ld.param.u64 	%rd7, [_Z19colorTiles_nosharedPjmP5uint2S1_jiiii_param_1];
	ld.param.u64 	%rd8, [_Z19colorTiles_nosharedPjmP5uint2S1_jiiii_param_2];
	ld.param.u64 	%rd9, [_Z19colorTiles_nosharedPjmP5uint2S1_jiiii_param_3];
	ld.param.u32 	%r5, [_Z19colorTiles_nosharedPjmP5uint2S1_jiiii_param_4];
	ld.param.u32 	%r6, [_Z19colorTiles_nosharedPjmP5uint2S1_jiiii_param_5];
	ld.param.u32 	%r7, [_Z19colorTiles_nosharedPjmP5uint2S1_jiiii_param_6];
	ld.param.u32 	%r8, [_Z19colorTiles_nosharedPjmP5uint2S1_jiiii_param_7];
	ld.param.u32 	%r9, [_Z19colorTiles_nosharedPjmP5uint2S1_jiiii_param_8];
	mov.u32 	%r10, %ctaid.x;
	mov.u32 	%r11, %ntid.x;
	mov.u32 	%r12, %tid.x;
	mad.lo.s32 	%r13, %r10, %r11, %r12;
	add.s32 	%r1, %r13, %r8;
	mov.u32 	%r14, %ctaid.y;
	mov.u32 	%r15, %ntid.y;
	mov.u32 	%r16, %tid.y;
	mad.lo.s32 	%r17, %r14, %r15, %r16;
	add.s32 	%r2, %r17, %r6;
	setp.lt.s32 	%p1, %r2, %r6;
	setp.gt.s32 	%p2, %r2, %r7;
	setp.lt.s32 	%p3, %r1, %r8;
	or.pred  	%p4, %p1, %p3;
	or.pred  	%p5, %p4, %p2;
	setp.gt.s32 	%p6, %r1, %r9;
	or.pred  	%p7, %p6, %p5;
	@%p7 bra 	$L__BB0_9;
	cvta.to.global.u64 	%rd10, %rd6;
	cvt.s64.s32 	%rd11, %r2;
	mad.lo.s64 	%rd12, %rd7, %rd11, %rd10;
	mul.wide.s32 	%rd13, %r1, 4;
	add.s64 	%rd1, %rd12, %rd13;
	setp.eq.s32 	%p8, %r5, 0;
	@%p8 bra 	$L__BB0_9;
	cvta.to.global.u64 	%rd2, %rd8;
	cvta.to.global.u64 	%rd3, %rd9;
	mov.b32 	%r23, 0;
$L__BB0_3:
	mul.wide.u32 	%rd14, %r23, 8;
	add.s64 	%rd4, %rd2, %rd14;
	ld.global.u32 	%r19, [%rd4];
	setp.gt.u32 	%p9, %r19, %r1;
	@%p9 bra 	$L__BB0_8;
	add.s64 	%rd5, %rd3, %rd14;
	ld.global.u32 	%r20, [%rd5];
	setp.lt.u32 	%p10, %r20, %r1;
	@%p10 bra 	$L__BB0_8;
	ld.global.u32 	%r21, [%rd4+4];
	setp.gt.u32 	%p11, %r21, %r2;
	@%p11 bra 	$L__BB0_8;
	ld.global.u32 	%r22, [%rd5+4];
	setp.lt.u32 	%p12, %r22, %r2;
	@%p12 bra 	$L__BB0_8;
	st.global.u32 	[%rd1], %r23;
	bra.uni 	$L__BB0_9;
$L__BB0_8:
	add.s32 	%r23, %r23, 1;
	setp.ne.s32 	%p13, %r23, %r5;
	@%p13 bra 	$L__BB0_3;
$L__BB0_9:
	ret;

}
	// .globl	_Z17colorTiles_sharedPjmP5uint2S1_jiiii
.visible .entry _Z17colorTiles_sharedPjmP5uint2S1_jiiii(
	.param .u64 .ptr .align 1 _Z17colorTiles_sharedPjmP5uint2S1_jiiii_param_0,
	.param .u64 _Z17colorTiles_sharedPjmP5uint2S1_jiiii_param_1,
	.param .u64 .ptr .align 1 _Z17colorTiles_sharedPjmP5uint2S1_jiiii_param_2,
	.param .u64 .ptr .align 1 _Z17colorTiles_sharedPjmP5uint2S1_jiiii_param_3,
	.param .u32 _Z17colorTiles_sharedPjmP5uint2S1_jiiii_param_4,
	.param .u32 _Z17colorTiles_sharedPjmP5uint2S1_jiiii_param_5,
	.param .u32 _Z17colorTiles_sharedPjmP5uint2S1_jiiii_param_6,
	.param .u32 _Z17colorTiles_sharedPjmP5uint2S1_jiiii_param_7,
	.param .u32 _Z17colorTiles_sharedPjmP5uint2S1_jiiii_param_8
)
{
	.reg .pred 	%p<16>;
	.reg .b32 	%r<44>;
	.reg .b64 	%rd<16>;

	ld.param.u64 	%rd2, [_Z17colorTiles_sharedPjmP5uint2S1_jiiii_param_0];
	ld.param.u64 	%rd3, [_Z17colorTiles_sharedPjmP5uint2S1_jiiii_param_1];
	ld.param.u64 	%rd4, [_Z17colorTiles_sharedPjmP5uint2S1_jiiii_param_2];
	ld.param.u64 	%rd5, [_Z17colorTiles_sharedPjmP5uint2S1_jiiii_param_3];
	ld.param.u32 	%r8, [_Z17colorTiles_sharedPjmP5uint2S1_jiiii_param_4];
	ld.param.u32 	%r9, [_Z17colorTiles_sharedPjmP5uint2S1_jiiii_param_5];
	ld.param.u32 	%r10, [_Z17colorTiles_sharedPjmP5uint2S1_jiiii_param_6];
	ld.param.u32 	%r11, [_Z17colorTiles_sharedPjmP5uint2S1_jiiii_param_7];
	ld.param.u32 	%r12, [_Z17colorTiles_sharedPjmP5uint2S1_jiiii_param_8];
	mov.u32 	%r13, %ctaid.x;
	mov.u32 	%r14, %ntid.x;
	mov.u32 	%r15, %tid.x;
	mad.lo.s32 	%r16, %r13, %r14, %r15;
	add.s32 	%r1, %r16, %r11;
	mov.u32 	%r17, %ctaid.y;
	mov.u32 	%r18, %ntid.y;
	mov.u32 	%r19, %tid.y;
	mad.lo.s32 	%r20, %r17, %r18, %r19;
	add.s32 	%r2, %r9, %r20;
	mov.u32 	%r21, %nctaid.x;
	mul.lo.s32 	%r22, %r14, %r21;
	mad.lo.s32 	%r3, %r22, %r20, %r16;
	setp.ge.u32 	%p1, %r3, %r8;
	@%p1 bra 	$L__BB1_2;
	cvta.to.global.u64 	%rd9, %rd4;
	shl.b32 	%r30, %r3, 3;
	mov.u32 	%r31, ab_shared;
	add.s32 	%r32, %r31, %r30;
	mul.wide.u32 	%rd10, %r3, 8;
	add.s64 	%rd11, %rd9, %rd10;
	ld.global.v2.u32 	{%r33, %r34}, [%rd11];
	st.shared.v2.u32 	[%r32], {%r33, %r34};
	bra.uni 	$L__BB1_4;
$L__BB1_2:
	shl.b32 	%r23, %r8, 1;
	setp.ge.u32 	%p2, %r3, %r23;
	@%p2 bra 	$L__BB1_4;
	shl.b32 	%r24, %r3, 3;
	mov.u32 	%r25, ab_shared;
	add.s32 	%r26, %r25, %r24;
	sub.s32 	%r27, %r3, %r8;
	cvta.to.global.u64 	%rd6, %rd5;
	mul.wide.u32 	%rd7, %r27, 8;
	add.s64 	%rd8, %rd6, %rd7;
	ld.global.v2.u32 	{%r28, %r29}, [%rd8];
	st.shared.v2.u32 	[%r26], {%r28, %r29};
$L__BB1_4:
	bar.sync 	0;
	setp.lt.s32 	%p3, %r2, %r9;
	setp.gt.s32 	%p4, %r2, %r10;
	setp.lt.s32 	%p5, %r1, %r11;
	or.pred  	%p6, %p3, %p5;
	or.pred  	%p7, %p6, %p4;
	setp.gt.s32 	%p8, %r1, %r12;
	or.pred  	%p9, %p8, %p7;
	@%p9 bra 	$L__BB1_13;
	cvt.s64.s32 	%rd12, %r2;
	cvta.to.global.u64 	%rd13, %rd2;
	mad.lo.s64 	%rd14, %rd3, %rd12, %rd13;
	mul.wide.s32 	%rd15, %r1, 4;
	add.s64 	%rd1, %rd14, %rd15;
	setp.eq.s32 	%p10, %r8, 0;
	@%p10 bra 	$L__BB1_13;
	mov.b32 	%r43, 0;
	mov.u32 	%r37, ab_shared;
$L__BB1_7:
	shl.b32 	%r36, %r43, 3;
	add.s32 	%r5, %r37, %r36;
	ld.shared.u32 	%r38, [%r5];
	setp.gt.u32 	%p11, %r38, %r1;
	@%p11 bra 	$L__BB1_12;
	shl.b32 	%r39, %r8, 3;
	add.s32 	%r6, %r5, %r39;
	ld.shared.u32 	%r40, [%r6];
	setp.lt.u32 	%p12, %r40, %r1;
	@%p12 bra 	$L__BB1_12;
	ld.shared.u32 	%r41, [%r5+4];
	setp.gt.u32 	%p13, %r41, %r2;
	@%p13 bra 	$L__BB1_12;
	ld.shared.u32 	%r42, [%r6+4];
	setp.lt.u32 	%p14, %r42, %r2;
	@%p14 bra 	$L__BB1_12;
	st.global.u32 	[%rd1], %r43;
	bra.uni 	$L__BB1_13;
$L__BB1_12:
	add.s32 	%r43, %r43, 1;
	setp.ne.s32 	%p15, %r43, %r8;
	@%p15 bra 	$L__BB1_7;
$L__BB1_13:
	ret;

}
	// .globl	_Z17histCalc_nosharedPjmS_mjiiiij
.visible .entry _Z17histCalc_nosharedPjmS_mjiiiij(
	.param .u64 .ptr .align 1 _Z17histCalc_nosharedPjmS_mjiiiij_param_0,
	.param .u64 _Z17histCalc_nosharedPjmS_mjiiiij_param_1,
	.param .u64 .ptr .align 1 _Z17histCalc_nosharedPjmS_mjiiiij_param_2,
	.param .u64 _Z17histCalc_nosharedPjmS_mjiiiij_param_3,
	.param .u32 _Z17histCalc_nosharedPjmS_mjiiiij_param_4,
	.param .u32 _Z17histCalc_nosharedPjmS_mjiiiij_param_5,
	.param .u32 _Z17histCalc_nosharedPjmS_mjiiiij_param_6,
	.param .u32 _Z17histCalc_nosharedPjmS_mjiiiij_param_7,
	.param .u32 _Z17histCalc_nosharedPjmS_mjiiiij_param_8,
	.param .u32 _Z17histCalc_nosharedPjmS_mjiiiij_param_9
)
{
	.reg .pred 	%p<9>;
	.reg .b32 	%r<23>;
	.reg .b64 	%rd<15>;

	ld.param.u64 	%rd1, [_Z17histCalc_nosharedPjmS_mjiiiij_param_0];
	ld.param.u64 	%rd2, [_Z17histCalc_nosharedPjmS_mjiiiij_param_1];
	ld.param.u64 	%rd3, [_Z17histCalc_nosharedPjmS_mjiiiij_param_2];
	ld.param.u64 	%rd4, [_Z17histCalc_nosharedPjmS_mjiiiij_param_3];
	ld.param.u32 	%r8, [_Z17histCalc_nosharedPjmS_mjiiiij_param_5];
	ld.param.u32 	%r9, [_Z17histCalc_nosharedPjmS_mjiiiij_param_6];
	ld.param.u32 	%r10, [_Z17histCalc_nosharedPjmS_mjiiiij_param_7];
	ld.param.u32 	%r11, [_Z17histCalc_nosharedPjmS_mjiiiij_param_8];
	ld.param.u32 	%r7, [_Z17histCalc_nosharedPjmS_mjiiiij_param_9];
	mov.u32 	%r12, %ctaid.x;
	mov.u32 	%r1, %ntid.x;
	mov.u32 	%r2, %tid.x;
	mad.lo.s32 	%r13, %r12, %r1, %r2;
	add.s32 	%r3, %r13, %r10;
	mov.u32 	%r14, %ctaid.y;
	mov.u32 	%r15, %ntid.y;
	mov.u32 	%r16, %tid.y;
	mad.lo.s32 	%r4, %r14, %r15, %r16;
	add.s32 	%r5, %r8, %r4;
	setp.lt.s32 	%p1, %r5, %r8;
	setp.gt.s32 	%p2, %r5, %r9;
	setp.lt.s32 	%p3, %r3, %r10;
	or.pred  	%p4, %p1, %p3;
	or.pred  	%p5, %p4, %p2;
	setp.gt.s32 	%p6, %r3, %r11;
	or.pred  	%p7, %p6, %p5;
	@%p7 bra 	$L__BB2_3;
	cvta.to.global.u64 	%rd5, %rd3;
	cvt.s64.s32 	%rd6, %r5;
	mad.lo.s64 	%rd7, %rd4, %rd6, %rd5;
	mul.wide.s32 	%rd8, %r3, 4;
	add.s64 	%rd9, %rd7, %rd8;
	ld.global.u32 	%r6, [%rd9];
	setp.eq.s32 	%p8, %r6, -1;
	@%p8 bra 	$L__BB2_3;
	mov.u32 	%r17, %nctaid.x;
	mul.lo.s32 	%r18, %r1, %r17;
	mad.lo.s32 	%r19, %r18, %r4, %r2;
	add.s32 	%r20, %r7, -1;
	and.b32  	%r21, %r20, %r19;
	cvt.u64.u32 	%rd10, %r21;
	cvta.to.global.u64 	%rd11, %rd1;
	mad.lo.s64 	%rd12, %rd2, %rd10, %rd11;
	mul.wide.u32 	%rd13, %r6, 4;
	add.s64 	%rd14, %rd12, %rd13;
	atom.global.add.u32 	%r22, [%rd14], 1;
$L__BB2_3:
	ret;

}
	// .globl	_Z16sumHist_nosharedPjmS_jj
.visible .entry _Z16sumHist_nosharedPjmS_jj(
	.param .u64 .ptr .align 1 _Z16sumHist_nosharedPjmS_jj_param_0,
	.param .u64 _Z16sumHist_nosharedPjmS_jj_param_1,
	.param .u64 .ptr .align 1 _Z16sumHist_nosharedPjmS_jj_param_2,
	.param .u32 _Z16sumHist_nosharedPjmS_jj_param_3,
	.param .u32 _Z16sumHist_nosharedPjmS_jj_param_4
)
{
	.reg .pred 	%p<12>;
	.reg .b32 	%r<105>;
	.reg .b64 	%rd<59>;

	ld.param.u64 	%rd10, [_Z16sumHist_nosharedPjmS_jj_param_0];
	ld.param.u64 	%rd11, [_Z16sumHist_nosharedPjmS_jj_param_1];
	ld.param.u64 	%rd12, [_Z16sumHist_nosharedPjmS_jj_param_2];
	ld.param.u32 	%r28, [_Z16sumHist_nosharedPjmS_jj_param_3];
	ld.param.u32 	%r27, [_Z16sumHist_nosharedPjmS_jj_param_4];
	mov.u32 	%r1, %tid.x;
	setp.ge.u32 	%p1, %r1, %r28;
	setp.eq.s32 	%p2, %r27, 0;
	or.pred  	%p3, %p1, %p2;
	@%p3 bra 	$L__BB3_13;
	cvta.to.global.u64 	%rd1, %rd10;
	cvta.to.global.u64 	%rd13, %rd12;
	mul.wide.u32 	%rd14, %r1, 4;
	add.s64 	%rd2, %rd1, %rd14;
	add.s64 	%rd3, %rd13, %rd14;
	ld.global.u32 	%r97, [%rd3];
	add.s32 	%r30, %r27, -1;
	and.b32  	%r3, %r27, 15;
	setp.lt.u32 	%p4, %r30, 15;
	mov.b32 	%r100, 0;
	@%p4 bra 	$L__BB3_4;
	and.b32  	%r100, %r27, -16;
	neg.s32 	%r95, %r100;
	shl.b64 	%rd4, %rd11, 4;
	mov.u64 	%rd57, %rd2;
$L__BB3_3:
	.pragma "nounroll";
	ld.global.u32 	%r31, [%rd57];
	add.s32 	%r32, %r97, %r31;
	st.global.u32 	[%rd3], %r32;
	add.s64 	%rd15, %rd57, %rd11;
	ld.global.u32 	%r33, [%rd15];
	add.s32 	%r34, %r32, %r33;
	st.global.u32 	[%rd3], %r34;
	add.s64 	%rd16, %rd15, %rd11;
	ld.global.u32 	%r35, [%rd16];
	add.s32 	%r36, %r34, %r35;
	st.global.u32 	[%rd3], %r36;
	add.s64 	%rd17, %rd16, %rd11;
	ld.global.u32 	%r37, [%rd17];
	add.s32 	%r38, %r36, %r37;
	st.global.u32 	[%rd3], %r38;
	add.s64 	%rd18, %rd17, %rd11;
	ld.global.u32 	%r39, [%rd18];
	add.s32 	%r40, %r38, %r39;
	st.global.u32 	[%rd3], %r40;
	add.s64 	%rd19, %rd18, %rd11;
	ld.global.u32 	%r41, [%rd19];
	add.s32 	%r42, %r40, %r41;
	st.global.u32 	[%rd3], %r42;
	add.s64 	%rd20, %rd19, %rd11;
	ld.global.u32 	%r43, [%rd20];
	add.s32 	%r44, %r42, %r43;
	st.global.u32 	[%rd3], %r44;
	add.s64 	%rd21, %rd20, %rd11;
	ld.global.u32 	%r45, [%rd21];
	add.s32 	%r46, %r44, %r45;
	st.global.u32 	[%rd3], %r46;
	add.s64 	%rd22, %rd21, %rd11;
	ld.global.u32 	%r47, [%rd22];
	add.s32 	%r48, %r46, %r47;
	st.global.u32 	[%rd3], %r48;
	add.s64 	%rd23, %rd22, %rd11;
	ld.global.u32 	%r49, [%rd23];
	add.s32 	%r50, %r48, %r49;
	st.global.u32 	[%rd3], %r50;
	add.s64 	%rd24, %rd23, %rd11;
	ld.global.u32 	%r51, [%rd24];
	add.s32 	%r52, %r50, %r51;
	st.global.u32 	[%rd3], %r52;
	add.s64 	%rd25, %rd24, %rd11;
	ld.global.u32 	%r53, [%rd25];
	add.s32 	%r54, %r52, %r53;
	st.global.u32 	[%rd3], %r54;
	add.s64 	%rd26, %rd25, %rd11;
	ld.global.u32 	%r55, [%rd26];
	add.s32 	%r56, %r54, %r55;
	st.global.u32 	[%rd3], %r56;
	add.s64 	%rd27, %rd26, %rd11;
	ld.global.u32 	%r57, [%rd27];
	add.s32 	%r58, %r56, %r57;
	st.global.u32 	[%rd3], %r58;
	add.s64 	%rd28, %rd27, %rd11;
	ld.global.u32 	%r59, [%rd28];
	add.s32 	%r60, %r58, %r59;
	st.global.u32 	[%rd3], %r60;
	add.s64 	%rd29, %rd28, %rd11;
	ld.global.u32 	%r61, [%rd29];
	add.s32 	%r97, %r60, %r61;
	st.global.u32 	[%rd3], %r97;
	add.s32 	%r95, %r95, 16;
	add.s64 	%rd57, %rd57, %rd4;
	setp.ne.s32 	%p5, %r95, 0;
	@%p5 bra 	$L__BB3_3;
$L__BB3_4:
	setp.eq.s32 	%p6, %r3, 0;
	@%p6 bra 	$L__BB3_13;
	and.b32  	%r12, %r27, 7;
	setp.lt.u32 	%p7, %r3, 8;
	@%p7 bra 	$L__BB3_7;
	cvt.u64.u32 	%rd30, %r100;
	mad.lo.s64 	%rd31, %rd11, %rd30, %rd2;
	ld.global.u32 	%r62, [%rd31];
	add.s32 	%r63, %r97, %r62;
	st.global.u32 	[%rd3], %r63;
	add.s32 	%r64, %r100, 1;
	cvt.u64.u32 	%rd32, %r64;
	mad.lo.s64 	%rd33, %rd11, %rd32, %rd2;
	ld.global.u32 	%r65, [%rd33];
	add.s32 	%r66, %r63, %r65;
	st.global.u32 	[%rd3], %r66;
	add.s32 	%r67, %r100, 2;
	cvt.u64.u32 	%rd34, %r67;
	mad.lo.s64 	%rd35, %rd11, %rd34, %rd2;
	ld.global.u32 	%r68, [%rd35];
	add.s32 	%r69, %r66, %r68;
	st.global.u32 	[%rd3], %r69;
	add.s32 	%r70, %r100, 3;
	cvt.u64.u32 	%rd36, %r70;
	mad.lo.s64 	%rd37, %rd11, %rd36, %rd2;
	ld.global.u32 	%r71, [%rd37];
	add.s32 	%r72, %r69, %r71;
	st.global.u32 	[%rd3], %r72;
	add.s32 	%r73, %r100, 4;
	cvt.u64.u32 	%rd38, %r73;
	mad.lo.s64 	%rd39, %rd11, %rd38, %rd2;
	ld.global.u32 	%r74, [%rd39];
	add.s32 	%r75, %r72, %r74;
	st.global.u32 	[%rd3], %r75;
	add.s32 	%r76, %r100, 5;
	cvt.u64.u32 	%rd40, %r76;
	mad.lo.s64 	%rd41, %rd11, %rd40, %rd2;
	ld.global.u32 	%r77, [%rd41];
	add.s32 	%r78, %r75, %r77;
	st.global.u32 	[%rd3], %r78;
	add.s32 	%r79, %r100, 6;
	cvt.u64.u32 	%rd42, %r79;
	mad.lo.s64 	%rd43, %rd11, %rd42, %rd2;
	ld.global.u32 	%r80, [%rd43];
	add.s32 	%r81, %r78, %r80;
	st.global.u32 	[%rd3], %r81;
	add.s32 	%r82, %r100, 7;
	cvt.u64.u32 	%rd44, %r82;
	mad.lo.s64 	%rd45, %rd11, %rd44, %rd2;
	ld.global.u32 	%r83, [%rd45];
	add.s32 	%r97, %r81, %r83;
	st.global.u32 	[%rd3], %r97;
	add.s32 	%r100, %r100, 8;
$L__BB3_7:
	setp.eq.s32 	%p8, %r12, 0;
	@%p8 bra 	$L__BB3_13;
	and.b32  	%r17, %r27, 3;
	setp.lt.u32 	%p9, %r12, 4;
	@%p9 bra 	$L__BB3_10;
	cvt.u64.u32 	%rd46, %r100;
	mad.lo.s64 	%rd47, %rd11, %rd46, %rd2;
	ld.global.u32 	%r84, [%rd47];
	add.s32 	%r85, %r97, %r84;
	st.global.u32 	[%rd3], %r85;
	add.s32 	%r86, %r100, 1;
	cvt.u64.u32 	%rd48, %r86;
	mad.lo.s64 	%rd49, %rd11, %rd48, %rd2;
	ld.global.u32 	%r87, [%rd49];
	add.s32 	%r88, %r85, %r87;
	st.global.u32 	[%rd3], %r88;
	add.s32 	%r89, %r100, 2;
	cvt.u64.u32 	%rd50, %r89;
	mad.lo.s64 	%rd51, %rd11, %rd50, %rd2;
	ld.global.u32 	%r90, [%rd51];
	add.s32 	%r91, %r88, %r90;
	st.global.u32 	[%rd3], %r91;
	add.s32 	%r92, %r100, 3;
	cvt.u64.u32 	%rd52, %r92;
	mad.lo.s64 	%rd53, %rd11, %rd52, %rd2;
	ld.global.u32 	%r93, [%rd53];
	add.s32 	%r97, %r91, %r93;
	st.global.u32 	[%rd3], %r97;
	add.s32 	%r100, %r100, 4;
$L__BB3_10:
	setp.eq.s32 	%p10, %r17, 0;
	@%p10 bra 	$L__BB3_13;
	cvt.u64.u32 	%rd54, %r100;
	mad.lo.s64 	%rd56, %rd11, %rd54, %rd14;
	add.s64 	%rd58, %rd1, %rd56;
	neg.s32 	%r103, %r17;
$L__BB3_12:
	.pragma "nounroll";
	ld.global.u32 	%r94, [%rd58];
	add.s32 	%r97, %r97, %r94;
	st.global.u32 	[%rd3], %r97;
	add.s64 	%rd58, %rd58, %rd11;
	add.s32 	%r103, %r103, 1;
	setp.ne.s32 	%p11, %r103, 0;
	@%p11 bra 	$L__BB3_12;
$L__BB3_13:
	ret;

}


// ===== COMPILED SASS (sm_100) =====

	.target	sm_100

	.elftype	@"ET_EXEC"


//--------------------- .note.nv.tkinfo           --------------------------
	.section	.note.nv.tkinfo,"",@"SHT_NOTE"
	.sectionflags	@"SHF_NOTE_NV_TKINFO"
	.tkinfo
        /*0018*/ 	.word	0x00000002
        /*0030*/ 	.string	""
        /*0030*/ 	.string	"ptxas"
        /*0030*/ 	.string	"Cuda compilation tools, release 13.0, V13.0.88"
        /*0030*/ 	.string	"Build cuda_13.0.r13.0/compiler.36424714_0"
        /*0030*/ 	.string	"-arch sm_100 -m 64 "



//--------------------- .note.nv.cuinfo           --------------------------
	.section	.note.nv.cuinfo,"",@"SHT_NOTE"
	.sectionflags	@"SHF_NOTE_NV_CUINFO"
        /*0018*/ 	.short	0x0002
        /*001a*/ 	.short	0x0064
        /*001c*/ 	.short	0x0082
	.zero		2


//--------------------- .nv.info                  --------------------------
	.section	.nv.info,"",@"SHT_CUDA_INFO"
	.align	4


	//----- nvinfo : EIATTR_REGCOUNT
	.align		4
        /*0000*/ 	.byte	0x04, 0x2f
        /*0002*/ 	.short	(.L_1 - .L_0)
	.align		4
.L_0:
        /*0004*/ 	.word	index@(_Z19colorTiles_nosharedPjmP5uint2S1_jiiii)
        /*0008*/ 	.word	0x00000014


	//----- nvinfo : EIATTR_FRAME_SIZE
	.align		4
.L_1:
        /*000c*/ 	.byte	0x04, 0x11
        /*000e*/ 	.short	(.L_3 - .L_2)
	.align		4
.L_2:
        /*0010*/ 	.word	index@(_Z19colorTiles_nosharedPjmP5uint2S1_jiiii)
        /*0014*/ 	.word	0x00000000


	//----- nvinfo : EIATTR_REGCOUNT
	.align		4
.L_3:
        /*0018*/ 	.byte	0x04, 0x2f
        /*001a*/ 	.short	(.L_5 - .L_4)
	.align		4
.L_4:
        /*001c*/ 	.word	index@(_Z17colorTiles_sharedPjmP5uint2S1_jiiii)
        /*0020*/ 	.word	0x00000010


	//----- nvinfo : EIATTR_FRAME_SIZE
	.align		4
.L_5:
        /*0024*/ 	.byte	0x04, 0x11
        /*0026*/ 	.short	(.L_7 - .L_6)
	.align		4
.L_6:
        /*0028*/ 	.word	index@(_Z17colorTiles_sharedPjmP5uint2S1_jiiii)
        /*002c*/ 	.word	0x00000000


	//----- nvinfo : EIATTR_REGCOUNT
	.align		4
.L_7:
        /*0030*/ 	.byte	0x04, 0x2f
        /*0032*/ 	.short	(.L_9 - .L_8)
	.align		4
.L_8:
        /*0034*/ 	.word	index@(_Z17histCalc_nosharedPjmS_mjiiiij)
        /*0038*/ 	.word	0x0000000c


	//----- nvinfo : EIATTR_FRAME_SIZE
	.align		4
.L_9:
        /*003c*/ 	.byte	0x04, 0x11
        /*003e*/ 	.short	(.L_11 - .L_10)
	.align		4
.L_10:
        /*0040*/ 	.word	index@(_Z17histCalc_nosharedPjmS_mjiiiij)
        /*0044*/ 	.word	0x00000000


	//----- nvinfo : EIATTR_REGCOUNT
	.align		4
.L_11:
        /*0048*/ 	.byte	0x04, 0x2f
        /*004a*/ 	.short	(.L_13 - .L_12)
	.align		4
.L_12:
        /*004c*/ 	.word	index@(_Z16sumHist_nosharedPjmS_jj)
        /*0050*/ 	.word	0x0000001e


	//----- nvinfo : EIATTR_FRAME_SIZE
	.align		4
.L_13:
        /*0054*/ 	.byte	0x04, 0x11
        /*0056*/ 	.short	(.L_15 - .L_14)
	.align		4
.L_14:
        /*0058*/ 	.word	index@(_Z16sumHist_nosharedPjmS_jj)
        /*005c*/ 	.word	0x00000000


	//----- nvinfo : EIATTR_MIN_STACK_SIZE
	.align		4
.L_15:
        /*0060*/ 	.byte	0x04, 0x12
        /*0062*/ 	.short	(.L_17 - .L_16)
	.align		4
.L_16:
        /*0064*/ 	.word	index@(_Z16sumHist_nosharedPjmS_jj)
        /*0068*/ 	.word	0x00000000


	//----- nvinfo : EIATTR_MIN_STACK_SIZE
	.align		4
.L_17:
        /*006c*/ 	.byte	0x04, 0x12
        /*006e*/ 	.short	(.L_19 - .L_18)
	.align		4
.L_18:
        /*0070*/ 	.word	index@(_Z17histCalc_nosharedPjmS_mjiiiij)
        /*0074*/ 	.word	0x00000000


	//----- nvinfo : EIATTR_MIN_STACK_SIZE
	.align		4
.L_19:
        /*0078*/ 	.byte	0x04, 0x12
        /*007a*/ 	.short	(.L_21 - .L_20)
	.align		4
.L_20:
        /*007c*/ 	.word	index@(_Z17colorTiles_sharedPjmP5uint2S1_jiiii)
        /*0080*/ 	.word	0x00000000


	//----- nvinfo : EIATTR_MIN_STACK_SIZE
	.align		4
.L_21:
        /*0084*/ 	.byte	0x04, 0x12
        /*0086*/ 	.short	(.L_23 - .L_22)
	.align		4
.L_22:
        /*0088*/ 	.word	index@(_Z19colorTiles_nosharedPjmP5uint2S1_jiiii)
        /*008c*/ 	.word	0x00000000
.L_23:


//--------------------- .nv.compat                --------------------------
	.section	.nv.compat,"",@"SHT_CUDA_COMPAT_INFO"
	.align	4
        /*0000*/ 	.byte	0x02, 0x09, 0x00, 0x00, 0x02, 0x02, 0x01, 0x00, 0x02, 0x05, 0x05, 0x00, 0x03, 0x07, 0x01, 0x01
        /*0010*/ 	.byte	0x02, 0x03, 0x00, 0x00, 0x02, 0x06, 0x01, 0x00, 0x04, 0x0b, 0x08, 0x00, 0x09, 0x00, 0x00, 0x00
        /*0020*/ 	.byte	0x00, 0x00, 0x00, 0x00


//--------------------- .nv.info._Z16sumHist_nosharedPjmS_jj --------------------------
	.section	.nv.info._Z16sumHist_nosharedPjmS_jj,"",@"SHT_CUDA_INFO"
	.sectionflags	@""
	.align	4


	//----- nvinfo : EIATTR_CUDA_API_VERSION
	.align		4
        /*0000*/ 	.byte	0x04, 0x37
        /*0002*/ 	.short	(.L_25 - .L_24)
.L_24:
        /*0004*/ 	.word	0x00000082


	//----- nvinfo : EIATTR_KPARAM_INFO
	.align		4
.L_25:
        /*0008*/ 	.byte	0x04, 0x17
        /*000a*/ 	.short	(.L_27 - .L_26)
.L_26:
        /*000c*/ 	.word	0x00000000
        /*0010*/ 	.short	0x0004
        /*0012*/ 	.short	0x001c
        /*0014*/ 	.byte	0x00, 0xf0, 0x11, 0x00


	//----- nvinfo : EIATTR_KPARAM_INFO
	.align		4
.L_27:
        /*0018*/ 	.byte	0x04, 0x17
        /*001a*/ 	.short	(.L_29 - .L_28)
.L_28:
        /*001c*/ 	.word	0x00000000
        /*0020*/ 	.short	0x0003
        /*0022*/ 	.short	0x0018
        /*0024*/ 	.byte	0x00, 0xf0, 0x11, 0x00


	//----- nvinfo : EIATTR_KPARAM_INFO
	.align		4
.L_29:
        /*0028*/ 	.byte	0x04, 0x17
        /*002a*/ 	.short	(.L_31 - .L_30)
.L_30:
        /*002c*/ 	.word	0x00000000
        /*0030*/ 	.short	0x0002
        /*0032*/ 	.short	0x0010
        /*0034*/ 	.byte	0x00, 0xf5, 0x21, 0x00


	//----- nvinfo : EIATTR_KPARAM_INFO
	.align		4
.L_31:
        /*0038*/ 	.byte	0x04, 0x17
        /*003a*/ 	.short	(.L_33 - .L_32)
.L_32:
        /*003c*/ 	.word	0x00000000
        /*0040*/ 	.short	0x0001
        /*0042*/ 	.short	0x0008
        /*0044*/ 	.byte	0x00, 0xf0, 0x21, 0x00


	//----- nvinfo : EIATTR_KPARAM_INFO
	.align		4
.L_33:
        /*0048*/ 	.byte	0x04, 0x17
        /*004a*/ 	.short	(.L_35 - .L_34)
.L_34:
        /*004c*/ 	.word	0x00000000
        /*0050*/ 	.short	0x0000
        /*0052*/ 	.short	0x0000
        /*0054*/ 	.byte	0x00, 0xf5, 0x21, 0x00


	//----- nvinfo : EIATTR_SPARSE_MMA_MASK
	.align		4
.L_35:
        /*0058*/ 	.byte	0x03, 0x50
        /*005a*/ 	.short	0x0000


	//----- nvinfo : EIATTR_MAXREG_COUNT
	.align		4
        /*005c*/ 	.byte	0x03, 0x1b
        /*005e*/ 	.short	0x00ff


	//----- nvinfo : EIATTR_MERCURY_ISA_VERSION
	.align		4
        /*0060*/ 	.byte	0x03, 0x5f
        /*0062*/ 	.short	0x0101


	//----- nvinfo : EIATTR_VRC_CTA_INIT_COUNT
	.align		4
        /*0064*/ 	.byte	0x02, 0x4a
	.zero		1
	.zero		1


	//----- nvinfo : EIATTR_EXIT_INSTR_OFFSETS
	.align		4
        /*0068*/ 	.byte	0x04, 0x1c
        /*006a*/ 	.short	(.L_37 - .L_36)


	//   ....[0]....
.L_36:
        /*006c*/ 	.word	0x00000050


	//   ....[1]....
        /*0070*/ 	.word	0x00000700


	//   ....[2]....
        /*0074*/ 	.word	0x00000a60


	//   ....[3]....
        /*0078*/ 	.word	0x00000c50


	//   ....[4]....
        /*007c*/ 	.word	0x00000d60


	//----- nvinfo : EIATTR_CBANK_PARAM_SIZE
	.align		4
.L_37:
        /*0080*/ 	.byte	0x03, 0x19
        /*0082*/ 	.short	0x0020


	//----- nvinfo : EIATTR_PARAM_CBANK
	.align		4
        /*0084*/ 	.byte	0x04, 0x0a
        /*0086*/ 	.short	(.L_39 - .L_38)
	.align		4
.L_38:
        /*0088*/ 	.word	index@(.nv.constant0._Z16sumHist_nosharedPjmS_jj)
        /*008c*/ 	.short	0x0380
        /*008e*/ 	.short	0x0020


	//----- nvinfo : EIATTR_SW_WAR
	.align		4
.L_39:
        /*0090*/ 	.byte	0x04, 0x36
        /*0092*/ 	.short	(.L_41 - .L_40)
.L_40:
        /*0094*/ 	.word	0x00000008
.L_41:


//--------------------- .nv.info._Z17histCalc_nosharedPjmS_mjiiiij --------------------------
	.section	.nv.info._Z17histCalc_nosharedPjmS_mjiiiij,"",@"SHT_CUDA_INFO"
	.sectionflags	@""
	.align	4


	//----- nvinfo : EIATTR_CUDA_API_VERSION
	.align		4
        /*0000*/ 	.byte	0x04, 0x37
        /*0002*/ 	.short	(.L_43 - .L_42)
.L_42:
        /*0004*/ 	.word	0x00000082


	//----- nvinfo : EIATTR_KPARAM_INFO
	.align		4
.L_43:
        /*0008*/ 	.byte	0x04, 0x17
        /*000a*/ 	.short	(.L_45 - .L_44)
.L_44:
        /*000c*/ 	.word	0x00000000
        /*0010*/ 	.short	0x0009
        /*0012*/ 	.short	0x0034
        /*0014*/ 	.byte	0x00, 0xf0, 0x11, 0x00


	//----- nvinfo : EIATTR_KPARAM_INFO
	.align		4
.L_45:
        /*0018*/ 	.byte	0x04, 0x17
        /*001a*/ 	.short	(.L_47 - .L_46)
.L_46:
        /*001c*/ 	.word	0x00000000
        /*0020*/ 	.short	0x0008
        /*0022*/ 	.short	0x0030
        /*0024*/ 	.byte	0x00, 0xf0, 0x11, 0x00


	//----- nvinfo : EIATTR_KPARAM_INFO
	.align		4
.L_47:
        /*0028*/ 	.byte	0x04, 0x17
        /*002a*/ 	.short	(.L_49 - .L_48)
.L_48:
        /*002c*/ 	.word	0x00000000
        /*0030*/ 	.short	0x0007
        /*0032*/ 	.short	0x002c
        /*0034*/ 	.byte	0x00, 0xf0, 0x11, 0x00


	//----- nvinfo : EIATTR_KPARAM_INFO
	.align		4
.L_49:
        /*0038*/ 	.byte	0x04, 0x17
        /*003a*/ 	.short	(.L_51 - .L_50)
.L_50:
        /*003c*/ 	.word	0x00000000
        /*0040*/ 	.short	0x0006
        /*0042*/ 	.short	0x0028
        /*0044*/ 	.byte	0x00, 0xf0, 0x11, 0x00


	//----- nvinfo : EIATTR_KPARAM_INFO
	.align		4
.L_51:
        /*0048*/ 	.byte	0x04, 0x17
        /*004a*/ 	.short	(.L_53 - .L_52)
.L_52:
        /*004c*/ 	.word	0x00000000
        /*0050*/ 	.short	0x0005
        /*0052*/ 	.short	0x0024
        /*0054*/ 	.byte	0x00, 0xf0, 0x11, 0x00


	//----- nvinfo : EIATTR_KPARAM_INFO
	.align		4
.L_53:
        /*0058*/ 	.byte	0x04, 0x17
        /*005a*/ 	.short	(.L_55 - .L_54)
.L_54:
        /*005c*/ 	.word	0x00000000
        /*0060*/ 	.short	0x0004
        /*0062*/ 	.short	0x0020
        /*0064*/ 	.byte	0x00, 0xf0, 0x11, 0x00


	//----- nvinfo : EIATTR_KPARAM_INFO
	.align		4
.L_55:
        /*0068*/ 	.byte	0x04, 0x17
        /*006a*/ 	.short	(.L_57 - .L_56)
.L_56:
        /*006c*/ 	.word	0x00000000
        /*0070*/ 	.short	0x0003
        /*0072*/ 	.short	0x0018
        /*0074*/ 	.byte	0x00, 0xf0, 0x21, 0x00


	//----- nvinfo : EIATTR_KPARAM_INFO
	.align		4
.L_57:
        /*0078*/ 	.byte	0x04, 0x17
        /*007a*/ 	.short	(.L_59 - .L_58)
.L_58:
        /*007c*/ 	.word	0x00000000
        /*0080*/ 	.short	0x0002
        /*0082*/ 	.short	0x0010
        /*0084*/ 	.byte	0x00, 0xf5, 0x21, 0x00


	//----- nvinfo : EIATTR_KPARAM_INFO
	.align		4
.L_59:
        /*0088*/ 	.byte	0x04, 0x17
        /*008a*/ 	.short	(.L_61 - .L_60)
.L_60:
        /*008c*/ 	.word	0x00000000
        /*0090*/ 	.short	0x0001
        /*0092*/ 	.short	0x0008
        /*0094*/ 	.byte	0x00, 0xf0, 0x21, 0x00


	//----- nvinfo : EIATTR_KPARAM_INFO
	.align		4
.L_61:
        /*0098*/ 	.byte	0x04, 0x17
        /*009a*/ 	.short	(.L_63 - .L_62)
.L_62:
        /*009c*/ 	.word	0x00000000
        /*00a0*/ 	.short	0x0000
        /*00a2*/ 	.short	0x0000
        /*00a4*/ 	.byte	0x00, 0xf5, 0x21, 0x00


	//----- nvinfo : EIATTR_SPARSE_MMA_MASK
	.align		4
.L_63:
        /*00a8*/ 	.byte	0x03, 0x50
        /*00aa*/ 	.short	0x0000


	//----- nvinfo : EIATTR_MAXREG_COUNT
	.align		4
        /*00ac*/ 	.byte	0x03, 0x1b
        /*00ae*/ 	.short	0x00ff


	//----- nvinfo : EIATTR_MERCURY_ISA_VERSION
	.align		4
        /*00b0*/ 	.byte	0x03, 0x5f
        /*00b2*/ 	.short	0x0101


	//----- nvinfo : EIATTR_VRC_CTA_INIT_COUNT
	.align		4
        /*00b4*/ 	.byte	0x02, 0x4a
	.zero		1
	.zero		1


	//----- nvinfo : EIATTR_EXIT_INSTR_OFFSETS
	.align		4
        /*00b8*/ 	.byte	0x04, 0x1c
        /*00ba*/ 	.short	(.L_65 - .L_64)


	//   ....[0]....
.L_64:
        /*00bc*/ 	.word	0x00000120


	//   ....[1]....
        /*00c0*/ 	.word	0x000001e0


	//   ....[2]....
        /*00c4*/ 	.word	0x000002c0


	//----- nvinfo : EIATTR_CBANK_PARAM_SIZE
	.align		4
.L_65:
        /*00c8*/ 	.byte	0x03, 0x19
        /*00ca*/ 	.short	0x0038


	//----- nvinfo : EIATTR_PARAM_CBANK
	.align		4
        /*00cc*/ 	.byte	0x04, 0x0a
        /*00ce*/ 	.short	(.L_67 - .L_66)
	.align		4
.L_66:
        /*00d0*/ 	.word	index@(.nv.constant0._Z17histCalc_nosharedPjmS_mjiiiij)
        /*00d4*/ 	.short	0x0380
        /*00d6*/ 	.short	0x0038


	//----- nvinfo : EIATTR_SW_WAR
	.align		4
.L_67:
        /*00d8*/ 	.byte	0x04, 0x36
        /*00da*/ 	.short	(.L_69 - .L_68)
.L_68:
        /*00dc*/ 	.word	0x00000008
.L_69:


//--------------------- .nv.info._Z17colorTiles_sharedPjmP5uint2S1_jiiii --------------------------
	.section	.nv.info._Z17colorTiles_sharedPjmP5uint2S1_jiiii,"",@"SHT_CUDA_INFO"
	.sectionflags	@""
	.align	4


	//----- nvinfo : EIATTR_CUDA_API_VERSION
	.align		4
        /*0000*/ 	.byte	0x04, 0x37
        /*0002*/ 	.short	(.L_71 - .L_70)
.L_70:
        /*0004*/ 	.word	0x00000082


	//----- nvinfo : EIATTR_KPARAM_INFO
	.align		4
.L_71:
        /*0008*/ 	.byte	0x04, 0x17
        /*000a*/ 	.short	(.L_73 - .L_72)
.L_72:
        /*000c*/ 	.word	0x00000000
        /*0010*/ 	.short	0x0008
        /*0012*/ 	.short	0x0030
        /*0014*/ 	.byte	0x00, 0xf0, 0x11, 0x00


	//----- nvinfo : EIATTR_KPARAM_INFO
	.align		4
.L_73:
        /*0018*/ 	.byte	0x04, 0x17
        /*001a*/ 	.short	(.L_75 - .L_74)
.L_74:
        /*001c*/ 	.word	0x00000000
        /*0020*/ 	.short	0x0007
        /*0022*/ 	.short	0x002c
        /*0024*/ 	.byte	0x00, 0xf0, 0x11, 0x00


	//----- nvinfo : EIATTR_KPARAM_INFO
	.align		4
.L_75:
        /*0028*/ 	.byte	0x04, 0x17
        /*002a*/ 	.short	(.L_77 - .L_76)
.L_76:
        /*002c*/ 	.word	0x00000000
        /*0030*/ 	.short	0x0006
        /*0032*/ 	.short	0x0028
        /*0034*/ 	.byte	0x00, 0xf0, 0x11, 0x00


	//----- nvinfo : EIATTR_KPARAM_INFO
	.align		4
.L_77:
        /*0038*/ 	.byte	0x04, 0x17
        /*003a*/ 	.short	(.L_79 - .L_78)
.L_78:
        /*003c*/ 	.word	0x00000000
        /*0040*/ 	.short	0x0005
        /*0042*/ 	.short	0x0024
        /*0044*/ 	.byte	0x00, 0xf0, 0x11, 0x00


	//----- nvinfo : EIATTR_KPARAM_INFO
	.align		4
.L_79:
        /*0048*/ 	.byte	0x04, 0x17
        /*004a*/ 	.short	(.L_81 - .L_80)
.L_80:
        /*004c*/ 	.word	0x00000000
        /*0050*/ 	.short	0x0004
        /*0052*/ 	.short	0x0020
        /*0054*/ 	.byte	0x00, 0xf0, 0x11, 0x00


	//----- nvinfo : EIATTR_KPARAM_INFO
	.align		4
.L_81:
        /*0058*/ 	.byte	0x04, 0x17
        /*005a*/ 	.short	(.L_83 - .L_82)
.L_82:
        /*005c*/ 	.word	0x00000000
        /*0060*/ 	.short	0x0003
        /*0062*/ 	.short	0x0018
        /*0064*/ 	.byte	0x00, 0xf5, 0x21, 0x00


	//----- nvinfo : EIATTR_KPARAM_INFO
	.align		4
.L_83:
        /*0068*/ 	.byte	0x04, 0x17
        /*006a*/ 	.short	(.L_85 - .L_84)
.L_84:
        /*006c*/ 	.word	0x00000000
        /*0070*/ 	.short	0x0002
        /*0072*/ 	.short	0x0010
        /*0074*/ 	.byte	0x00, 0xf5, 0x21, 0x00


	//----- nvinfo : EIATTR_KPARAM_INFO
	.align		4
.L_85:
        /*0078*/ 	.byte	0x04, 0x17
        /*007a*/ 	.short	(.L_87 - .L_86)
.L_86:
        /*007c*/ 	.word	0x00000000
        /*0080*/ 	.short	0x0001
        /*0082*/ 	.short	0x0008
        /*0084*/ 	.byte	0x00, 0xf0, 0x21, 0x00


	//----- nvinfo : EIATTR_KPARAM_INFO
	.align		4
.L_87:
        /*0088*/ 	.byte	0x04, 0x17
        /*008a*/ 	.short	(.L_89 - .L_88)
.L_88:
        /*008c*/ 	.word	0x00000000
        /*0090*/ 	.short	0x0000
        /*0092*/ 	.short	0x0000
        /*0094*/ 	.byte	0x00, 0xf5, 0x21, 0x00


	//----- nvinfo : EIATTR_SPARSE_MMA_MASK
	.align		4
.L_89:
        /*0098*/ 	.byte	0x03, 0x50
        /*009a*/ 	.short	0x0000


	//----- nvinfo : EIATTR_MAXREG_COUNT
	.align		4
        /*009c*/ 	.byte	0x03, 0x1b
        /*009e*/ 	.short	0x00ff


	//----- nvinfo : EIATTR_NUM_BARRIERS
	.align		4
        /*00a0*/ 	.byte	0x02, 0x4c
        /*00a2*/ 	.byte	0x01
	.zero		1


	//----- nvinfo : EIATTR_MERCURY_ISA_VERSION
	.align		4
        /*00a4*/ 	.byte	0x03, 0x5f
        /*00a6*/ 	.short	0x0101


	//----- nvinfo : EIATTR_VRC_CTA_INIT_COUNT
	.align		4
        /*00a8*/ 	.byte	0x02, 0x4a
	.zero		1
	.zero		1


	//----- nvinfo : EIATTR_EXIT_INSTR_OFFSETS
	.align		4
        /*00ac*/ 	.byte	0x04, 0x1c
        /*00ae*/ 	.short	(.L_91 - .L_90)


	//   ....[0]....
.L_90:
        /*00b0*/ 	.word	0x00000310


	//   ....[1]....
        /*00b4*/ 	.word	0x00000390


	//   ....[2]....
        /*00b8*/ 	.word	0x00000530


	//   ....[3]....
        /*00bc*/ 	.word	0x00000550


	//----- nvinfo : EIATTR_CRS_STACK_SIZE
	.align		4
.L_91:
        /*00c0*/ 	.byte	0x04, 0x1e
        /*00c2*/ 	.short	(.L_93 - .L_92)
.L_92:
        /*00c4*/ 	.word	0x00000000


	//----- nvinfo : EIATTR_CBANK_PARAM_SIZE
	.align		4
.L_93:
        /*00c8*/ 	.byte	0x03, 0x19
        /*00ca*/ 	.short	0x0034


	//----- nvinfo : EIATTR_PARAM_CBANK
	.align		4
        /*00cc*/ 	.byte	0x04, 0x0a
        /*00ce*/ 	.short	(.L_95 - .L_94)
	.align		4
.L_94:
        /*00d0*/ 	.word	index@(.nv.constant0._Z17colorTiles_sharedPjmP5uint2S1_jiiii)
        /*00d4*/ 	.short	0x0380
        /*00d6*/ 	.short	0x0034


	//----- nvinfo : EIATTR_SW_WAR
	.align		4
.L_95:
        /*00d8*/ 	.byte	0x04, 0x36
        /*00da*/ 	.short	(.L_97 - .L_96)
.L_96:
        /*00dc*/ 	.word	0x00000008
.L_97:


//--------------------- .nv.info._Z19colorTiles_nosharedPjmP5uint2S1_jiiii --------------------------
	.section	.nv.info._Z19colorTiles_nosharedPjmP5uint2S1_jiiii,"",@"SHT_CUDA_INFO"
	.sectionflags	@""
	.align	4


	//----- nvinfo : EIATTR_CUDA_API_VERSION
	.align		4
        /*0000*/ 	.byte	0x04, 0x37
        /*0002*/ 	.short	(.L_99 - .L_98)
.L_98:
        /*0004*/ 	.word	0x00000082


	//----- nvinfo : EIATTR_KPARAM_INFO
	.align		4
.L_99:
        /*0008*/ 	.byte	0x04, 0x17
        /*000a*/ 	.short	(.L_101 - .L_100)
.L_100:
        /*000c*/ 	.word	0x00000000
        /*0010*/ 	.short	0x0008
        /*0012*/ 	.short	0x0030
        /*0014*/ 	.byte	0x00, 0xf0, 0x11, 0x00


	//----- nvinfo : EIATTR_KPARAM_INFO
	.align		4
.L_101:
        /*0018*/ 	.byte	0x04, 0x17
        /*001a*/ 	.short	(.L_103 - .L_102)
.L_102:
        /*001c*/ 	.word	0x00000000
        /*0020*/ 	.short	0x0007
        /*0022*/ 	.short	0x002c
        /*0024*/ 	.byte	0x00, 0xf0, 0x11, 0x00


	//----- nvinfo : EIATTR_KPARAM_INFO
	.align		4
.L_103:
        /*0028*/ 	.byte	0x04, 0x17
        /*002a*/ 	.short	(.L_105 - .L_104)
.L_104:
        /*002c*/ 	.word	0x00000000
        /*0030*/ 	.short	0x0006
        /*0032*/ 	.short	0x0028
        /*0034*/ 	.byte	0x00, 0xf0, 0x11, 0x00


	//----- nvinfo : EIATTR_KPARAM_INFO
	.align		4
.L_105:
        /*0038*/ 	.byte	0x04, 0x17
        /*003a*/ 	.short	(.L_107 - .L_106)
.L_106:
        /*003c*/ 	.word	0x00000000
        /*0040*/ 	.short	0x0005
        /*0042*/ 	.short	0x0024
        /*0044*/ 	.byte	0x00, 0xf0, 0x11, 0x00


	//----- nvinfo : EIATTR_KPARAM_INFO
	.align		4
.L_107:
        /*0048*/ 	.byte	0x04, 0x17
        /*004a*/ 	.short	(.L_109 - .L_108)
.L_108:
        /*004c*/ 	.word	0x00000000
        /*0050*/ 	.short	0x0004
        /*0052*/ 	.short	0x0020
        /*0054*/ 	.byte	0x00, 0xf0, 0x11, 0x00


	//----- nvinfo : EIATTR_KPARAM_INFO
	.align		4
.L_109:
        /*0058*/ 	.byte	0x04, 0x17
        /*005a*/ 	.short	(.L_111 - .L_110)
.L_110:
        /*005c*/ 	.word	0x00000000
        /*0060*/ 	.short	0x0003
        /*0062*/ 	.short	0x0018
        /*0064*/ 	.byte	0x00, 0xf5, 0x21, 0x00


	//----- nvinfo : EIATTR_KPARAM_INFO
	.align		4
.L_111:
        /*0068*/ 	.byte	0x04, 0x17
        /*006a*/ 	.short	(.L_113 - .L_112)
.L_112:
        /*006c*/ 	.word	0x00000000
        /*0070*/ 	.short	0x0002
        /*0072*/ 	.short	0x0010
        /*0074*/ 	.byte	0x00, 0xf5, 0x21, 0x00


	//----- nvinfo : EIATTR_KPARAM_INFO
	.align		4
.L_113:
        /*0078*/ 	.byte	0x04, 0x17
        /*007a*/ 	.short	(.L_115 - .L_114)
.L_114:
        /*007c*/ 	.word	0x00000000
        /*0080*/ 	.short	0x0001
        /*0082*/ 	.short	0x0008
        /*0084*/ 	.byte	0x00, 0xf0, 0x21, 0x00


	//----- nvinfo : EIATTR_KPARAM_INFO
	.align		4
.L_115:
        /*0088*/ 	.byte	0x04, 0x17
        /*008a*/ 	.short	(.L_117 - .L_116)
.L_116:
        /*008c*/ 	.word	0x00000000
        /*0090*/ 	.short	0x0000
        /*0092*/ 	.short	0x0000
        /*0094*/ 	.byte	0x00, 0xf5, 0x21, 0x00


	//----- nvinfo : EIATTR_SPARSE_MMA_MASK
	.align		4
.L_117:
        /*0098*/ 	.byte	0x03, 0x50
        /*009a*/ 	.short	0x0000


	//----- nvinfo : EIATTR_MAXREG_COUNT
	.align		4
        /*009c*/ 	.byte	0x03, 0x1b
        /*009e*/ 	.short	0x00ff


	//----- nvinfo : EIATTR_MERCURY_ISA_VERSION
	.align		4
        /*00a0*/ 	.byte	0x03, 0x5f
        /*00a2*/ 	.short	0x0101


	//----- nvinfo : EIATTR_VRC_CTA_INIT_COUNT
	.align		4
        /*00a4*/ 	.byte	0x02, 0x4a
	.zero		1
	.zero		1


	//----- nvinfo : EIATTR_EXIT_INSTR_OFFSETS
	.align		4
        /*00a8*/ 	.byte	0x04, 0x1c
        /*00aa*/ 	.short	(.L_119 - .L_118)


	//   ....[0]....
.L_118:
        /*00ac*/ 	.word	0x00000120


	//   ....[1]....
        /*00b0*/ 	.word	0x000001b0


	//   ....[2]....
        /*00b4*/ 	.word	0x00000360


	//   ....[3]....
        /*00b8*/ 	.word	0x00000380


	//----- nvinfo : EIATTR_CRS_STACK_SIZE
	.align		4
.L_119:
        /*00bc*/ 	.byte	0x04, 0x1e
        /*00be*/ 	.short	(.L_121 - .L_120)
.L_120:
        /*00c0*/ 	.word	0x00000000


	//----- nvinfo : EIATTR_CBANK_PARAM_SIZE
	.align		4
.L_121:
        /*00c4*/ 	.byte	0x03, 0x19
        /*00c6*/ 	.short	0x0034


	//----- nvinfo : EIATTR_PARAM_CBANK
	.align		4
        /*00c8*/ 	.byte	0x04, 0x0a
        /*00ca*/ 	.short	(.L_123 - .L_122)
	.align		4
.L_122:
        /*00cc*/ 	.word	index@(.nv.constant0._Z19colorTiles_nosharedPjmP5uint2S1_jiiii)
        /*00d0*/ 	.short	0x0380
        /*00d2*/ 	.short	0x0034


	//----- nvinfo : EIATTR_SW_WAR
	.align		4
.L_123:
        /*00d4*/ 	.byte	0x04, 0x36
        /*00d6*/ 	.short	(.L_125 - .L_124)
.L_124:
        /*00d8*/ 	.word	0x00000008
.L_125:


//--------------------- .nv.callgraph             --------------------------
	.section	.nv.callgraph,"",@"SHT_CUDA_CALLGRAPH"
	.align	4
	.sectionentsize	8
	.align		4
        /*0000*/ 	.word	0x00000000
	.align		4
        /*0004*/ 	.word	0xffffffff
	.align		4
        /*0008*/ 	.word	0x00000000
	.align		4
        /*000c*/ 	.word	0xfffffffe
	.align		4
        /*0010*/ 	.word	0x00000000
	.align		4
        /*0014*/ 	.word	0xfffffffd
	.align		4
        /*0018*/ 	.word	0x00000000
	.align		4
        /*001c*/ 	.word	0xfffffffc


//--------------------- .text._Z16sumHist_nosharedPjmS_jj --------------------------
	.section	.text._Z16sumHist_nosharedPjmS_jj,"ax",@progbits
	.align	128
        .global         _Z16sumHist_nosharedPjmS_jj
        .type           _Z16sumHist_nosharedPjmS_jj,@function
        .size           _Z16sumHist_nosharedPjmS_jj,(.L_x_20 - _Z16sumHist_nosharedPjmS_jj)
        .other          _Z16sumHist_nosharedPjmS_jj,@"STO_CUDA_ENTRY STV_DEFAULT"
_Z16sumHist_nosharedPjmS_jj:
.text._Z16sumHist_nosharedPjmS_jj:
[----:B------:R-:W-:Y:S01]  /*0000*/  LDC R1, c[0x0][0x37c] ;  /* 0x0000df00ff017b82 */ /* 0x000fe20000000800 */
[----:B------:R-:W0:Y:S01]  /*0010*/  S2R R2, SR_TID.X ;  /* 0x0000000000027919 */ /* 0x000e220000002100 */
[----:B------:R-:W1:Y:S02]  /*0020*/  LDCU.64 UR6, c[0x0][0x398] ;  /* 0x00007300ff0677ac */ /* 0x000e640008000a00 */
[----:B-1----:R-:W-:-:S04]  /*0030*/  ISETP.NE.AND P0, PT, RZ, UR7, PT ;  /* 0x00000007ff007c0c */ /* 0x002fc8000bf05270 */
[----:B0-----:R-:W-:-:S13]  /*0040*/  ISETP.GE.U32.OR P0, PT, R2, UR6, !P0 ;  /* 0x0000000602007c0c */ /* 0x001fda000c706470 */
[----:B------:R-:W-:Y:S05]  /*0050*/  @P0 EXIT ;  /* 0x000000000000094d */ /* 0x000fea0003800000 */
[----:B------:R-:W0:Y:S01]  /*0060*/  LDCU.64 UR4, c[0x0][0x390] ;  /* 0x00007200ff0477ac */ /* 0x000e220008000a00 */
[----:B------:R-:W-:Y:S01]  /*0070*/  IMAD.WIDE.U32 R2, R2, 0x4, RZ ;  /* 0x0000000402027825 */ /* 0x000fe200078e00ff */
[----:B------:R-:W1:Y:S01]  /*0080*/  LDCU.64 UR8, c[0x0][0x358] ;  /* 0x00006b00ff0877ac */ /* 0x000e620008000a00 */
[----:B------:R-:W2:Y:S01]  /*0090*/  LDCU.64 UR10, c[0x0][0x380] ;  /* 0x00007000ff0a77ac */ /* 0x000ea20008000a00 */
[----:B0-----:R-:W-:-:S04]  /*00a0*/  IADD3 R4, P0, PT, R2, UR4, RZ ;  /* 0x0000000402047c10 */ /* 0x001fc8000ff1e0ff */
[----:B------:R-:W-:-:S05]  /*00b0*/  IADD3.X R5, PT, PT, R3, UR5, RZ, P0, !PT ;  /* 0x0000000503057c10 */ /* 0x000fca00087fe4ff */
[----:B-1----:R0:W5:Y:S01]  /*00c0*/  LDG.E R15, desc[UR8][R4.64] ;  /* 0x00000008040f7981 */ /* 0x002162000c1e1900 */
[----:B------:R-:W-:Y:S01]  /*00d0*/  UIADD3 UR4, UPT, UPT, UR7, -0x1, URZ ;  /* 0xffffffff07047890 */ /* 0x000fe2000fffe0ff */
[----:B--2---:R-:W-:Y:S01]  /*00e0*/  IADD3 R6, P0, PT, R2, UR10, RZ ;  /* 0x0000000a02067c10 */ /* 0x004fe2000ff1e0ff */
[----:B------:R-:W-:Y:S02]  /*00f0*/  ULOP3.LUT UR5, UR7, 0xf, URZ, 0xc0, !UPT ;  /* 0x0000000f07057892 */ /* 0x000fe4000f8ec0ff */
[----:B------:R-:W-:Y:S01]  /*0100*/  UISETP.GE.U32.AND UP0, UPT, UR4, 0xf, UPT ;  /* 0x0000000f0400788c */ /* 0x000fe2000bf06070 */
[----:B------:R-:W-:Y:S02]  /*0110*/  IADD3.X R7, PT, PT, R3, UR11, RZ, P0, !PT ;  /* 0x0000000b03077c10 */ /* 0x000fe400087fe4ff */
[----:B------:R-:W-:-:S06]  /*0120*/  UMOV UR4, URZ ;  /* 0x000000ff00047c82 */ /* 0x000fcc0008000000 */
[----:B0-----:R-:W-:Y:S05]  /*0130*/  BRA.U !UP0, `(.L_x_0) ;  /* 0x00000005086c7547 */ /* 0x001fea000b800000 */
[----:B------:R-:W0:Y:S01]  /*0140*/  LDC.64 R8, c[0x0][0x388] ;  /* 0x0000e200ff087b82 */ /* 0x000e220000000a00 */
[----:B------:R-:W-:Y:S01]  /*0150*/  ULOP3.LUT UR4, UR7, 0xfffffff0, URZ, 0xc0, !UPT ;  /* 0xfffffff007047892 */ /* 0x000fe2000f8ec0ff */
[----:B------:R-:W-:Y:S01]  /*0160*/  IMAD.MOV.U32 R11, RZ, RZ, R6 ;  /* 0x000000ffff0b7224 */ /* 0x000fe200078e0006 */
[----:B------:R-:W-:Y:S02]  /*0170*/  MOV R0, R7 ;  /* 0x0000000700007202 */ /* 0x000fe40000000f00 */
[----:B------:R-:W-:Y:S01]  /*0180*/  UIADD3 UR6, UPT, UPT, -UR4, URZ, URZ ;  /* 0x000000ff04067290 */ /* 0x000fe2000fffe1ff */
[----:B0-----:R-:W-:-:S11]  /*0190*/  SHF.L.U64.HI R13, R8, 0x4, R9 ;  /* 0x00000004080d7819 */ /* 0x001fd60000010209 */
.L_x_1:
[----:B------:R-:W-:Y:S01]  /*01a0*/  IMAD.MOV.U32 R16, RZ, RZ, R11 ;  /* 0x000000ffff107224 */ /* 0x000fe200078e000b */
[----:B------:R-:W-:-:S05]  /*01b0*/  MOV R17, R0 ;  /* 0x0000000000117202 */ /* 0x000fca0000000f00 */
[----:B------:R-:W2:Y:S01]  /*01c0*/  LDG.E R10, desc[UR8][R16.64] ;  /* 0x00000008100a7981 */ /* 0x000ea2000c1e1900 */
[----:B------:R-:W-:-:S05]  /*01d0*/  IADD3 R18, P0, PT, R11, R8, RZ ;  /* 0x000000080b127210 */ /* 0x000fca0007f1e0ff */
[----:B------:R-:W-:Y:S01]  /*01e0*/  IMAD.X R19, R0, 0x1, R9, P0 ;  /* 0x0000000100137824 */ /* 0x000fe200000e0609 */
[----:B--2--5:R-:W-:-:S05]  /*01f0*/  IADD3 R21, PT, PT, R10, R15, RZ ;  /* 0x0000000f0a157210 */ /* 0x024fca0007ffe0ff */
[----:B------:R0:W-:Y:S04]  /*0200*/  STG.E desc[UR8][R4.64], R21 ;  /* 0x0000001504007986 */ /* 0x0001e8000c101908 */
[----:B------:R-:W2:Y:S01]  /*0210*/  LDG.E R10, desc[UR8][R18.64] ;  /* 0x00000008120a7981 */ /* 0x000ea2000c1e1900 */
[----:B------:R-:W-:-:S05]  /*0220*/  IADD3 R14, P0, PT, R18, R8, RZ ;  /* 0x00000008120e7210 */ /* 0x000fca0007f1e0ff */
[----:B---3--:R-:W-:Y:S01]  /*0230*/  IMAD.X R15, R19, 0x1, R9, P0 ;  /* 0x00000001130f7824 */ /* 0x008fe200000e0609 */
[----:B--2---:R-:W-:-:S05]  /*0240*/  IADD3 R23, PT, PT, R21, R10, RZ ;  /* 0x0000000a15177210 */ /* 0x004fca0007ffe0ff */
[----:B------:R1:W-:Y:S04]  /*0250*/  STG.E desc[UR8][R4.64], R23 ;  /* 0x0000001704007986 */ /* 0x0003e8000c101908 */
[----:B------:R-:W2:Y:S01]  /*0260*/  LDG.E R10, desc[UR8][R14.64] ;  /* 0x000000080e0a7981 */ /* 0x000ea2000c1e1900 */
[----:B------:R-:W-:-:S05]  /*0270*/  IADD3 R16, P0, PT, R14, R8, RZ ;  /* 0x000000080e107210 */ /* 0x000fca0007f1e0ff */
[----:B------:R-:W-:Y:S01]  /*0280*/  IMAD.X R17, R15, 0x1, R9, P0 ;  /* 0x000000010f117824 */ /* 0x000fe200000e0609 */
[----:B--2---:R-:W-:-:S05]  /*0290*/  IADD3 R25, PT, PT, R23, R10, RZ ;  /* 0x0000000a17197210 */ /* 0x004fca0007ffe0ff */
[----:B------:R2:W-:Y:S04]  /*02a0*/  STG.E desc[UR8][R4.64], R25 ;  /* 0x0000001904007986 */ /* 0x0005e8000c101908 */
[----:B------:R-:W0:Y:S01]  /*02b0*/  LDG.E R10, desc[UR8][R16.64] ;  /* 0x00000008100a7981 */ /* 0x000e22000c1e1900 */
[----:B------:R-:W-:-:S05]  /*02c0*/  IADD3 R18, P0, PT, R16, R8, RZ ;  /* 0x0000000810127210 */ /* 0x000fca0007f1e0ff */
[----:B------:R-:W-:Y:S01]  /*02d0*/  IMAD.X R19, R17, 0x1, R9, P0 ;  /* 0x0000000111137824 */ /* 0x000fe200000e0609 */
[----:B0-----:R-:W-:-:S05]  /*02e0*/  IADD3 R21, PT, PT, R25, R10, RZ ;  /* 0x0000000a19157210 */ /* 0x001fca0007ffe0ff */
[----:B------:R0:W-:Y:S04]  /*02f0*/  STG.E desc[UR8][R4.64], R21 ;  /* 0x0000001504007986 */ /* 0x0001e8000c101908 */
[----:B------:R-:W1:Y:S01]  /*0300*/  LDG.E R10, desc[UR8][R18.64] ;  /* 0x00000008120a7981 */ /* 0x000e62000c1e1900 */
[----:B------:R-:W-:-:S05]  /*0310*/  IADD3 R14, P0, PT, R18, R8, RZ ;  /* 0x00000008120e7210 */ /* 0x000fca0007f1e0ff */
[----:B------:R-:W-:Y:S01]  /*0320*/  IMAD.X R15, R19, 0x1, R9, P0 ;  /* 0x00000001130f7824 */ /* 0x000fe200000e0609 */
[----:B-1----:R-:W-:-:S05]  /*0330*/  IADD3 R23, PT, PT, R21, R10, RZ ;  /* 0x0000000a15177210 */ /* 0x002fca0007ffe0ff */
        /* <DEDUP_REMOVED lines=36> */
[----:B------:R-:W3:Y:S01]  /*0580*/  LDG.E R10, desc[UR8][R16.64] ;  /* 0x00000008100a7981 */ /* 0x000ee2000c1e1900 */
[----:B------:R-:W-:-:S05]  /*0590*/  IADD3 R18, P0, PT, R16, R8, RZ ;  /* 0x0000000810127210 */ /* 0x000fca0007f1e0ff */
[----:B------:R-:W-:Y:S01]  /*05a0*/  IMAD.X R19, R17, 0x1, R9, P0 ;  /* 0x0000000111137824 */ /* 0x000fe200000e0609 */
[----:B---3--:R-:W-:-:S05]  /*05b0*/  IADD3 R27, PT, PT, R25, R10, RZ ;  /* 0x0000000a191b7210 */ /* 0x008fca0007ffe0ff */
[----:B------:R3:W-:Y:S04]  /*05c0*/  STG.E desc[UR8][R4.64], R27 ;  /* 0x0000001b04007986 */ /* 0x0007e8000c101908 */
[----:B------:R-:W1:Y:S01]  /*05d0*/  LDG.E R10, desc[UR8][R18.64] ;  /* 0x00000008120a7981 */ /* 0x000e62000c1e1900 */
[----:B------:R-:W-:-:S05]  /*05e0*/  IADD3 R20, P0, PT, R18, R8, RZ ;  /* 0x0000000812147210 */ /* 0x000fca0007f1e0ff */
[----:B0-----:R-:W-:Y:S01]  /*05f0*/  IMAD.X R21, R19, 0x1, R9, P0 ;  /* 0x0000000113157824 */ /* 0x001fe200000e0609 */
[----:B-1----:R-:W-:-:S05]  /*0600*/  IADD3 R23, PT, PT, R27, R10, RZ ;  /* 0x0000000a1b177210 */ /* 0x002fca0007ffe0ff */
[----:B------:R3:W-:Y:S04]  /*0610*/  STG.E desc[UR8][R4.64], R23 ;  /* 0x0000001704007986 */ /* 0x0007e8000c101908 */
[----:B------:R-:W2:Y:S01]  /*0620*/  LDG.E R10, desc[UR8][R20.64] ;  /* 0x00000008140a7981 */ /* 0x000ea2000c1e1900 */
[----:B------:R-:W-:-:S05]  /*0630*/  IADD3 R16, P0, PT, R20, R8, RZ ;  /* 0x0000000814107210 */ /* 0x000fca0007f1e0ff */
[----:B------:R-:W-:Y:S01]  /*0640*/  IMAD.X R17, R21, 0x1, R9, P0 ;  /* 0x0000000115117824 */ /* 0x000fe200000e0609 */
[----:B--2---:R-:W-:-:S05]  /*0650*/  IADD3 R25, PT, PT, R23, R10, RZ ;  /* 0x0000000a17197210 */ /* 0x004fca0007ffe0ff */
[----:B------:R3:W-:Y:S04]  /*0660*/  STG.E desc[UR8][R4.64], R25 ;  /* 0x0000001904007986 */ /* 0x0007e8000c101908 */
[----:B------:R-:W2:Y:S01]  /*0670*/  LDG.E R16, desc[UR8][R16.64] ;  /* 0x0000000810107981 */ /* 0x000ea2000c1e1900 */
[----:B------:R-:W-:Y:S01]  /*0680*/  UIADD3 UR6, UPT, UPT, UR6, 0x10, URZ ;  /* 0x0000001006067890 */ /* 0x000fe2000fffe0ff */
[----:B------:R-:W-:-:S03]  /*0690*/  LEA R11, P0, R8, R11, 0x4 ;  /* 0x0000000b080b7211 */ /* 0x000fc600078020ff */
[----:B------:R-:W-:Y:S01]  /*06a0*/  UISETP.NE.AND UP0, UPT, UR6, URZ, UPT ;  /* 0x000000ff0600728c */ /* 0x000fe2000bf05270 */
[----:B------:R-:W-:Y:S01]  /*06b0*/  IADD3.X R0, PT, PT, R0, R13, RZ, P0, !PT ;  /* 0x0000000d00007210 */ /* 0x000fe200007fe4ff */
[----:B--2---:R-:W-:-:S05]  /*06c0*/  IMAD.IADD R15, R25, 0x1, R16 ;  /* 0x00000001190f7824 */ /* 0x004fca00078e0210 */
[----:B------:R3:W-:Y:S02]  /*06d0*/  STG.E desc[UR8][R4.64], R15 ;  /* 0x0000000f04007986 */ /* 0x0007e4000c101908 */
[----:B------:R-:W-:Y:S05]  /*06e0*/  BRA.U UP0, `(.L_x_1) ;  /* 0xfffffff900ac7547 */ /* 0x000fea000b83ffff */
.L_x_0:
[----:B------:R-:W-:-:S13]  /*06f0*/  ISETP.NE.AND P0, PT, RZ, UR5, PT ;  /* 0x00000005ff007c0c */ /* 0x000fda000bf05270 */
[----:B------:R-:W-:Y:S05]  /*0700*/  @!P0 EXIT ;  /* 0x000000000000894d */ /* 0x000fea0003800000 */
[----:B------:R-:W-:Y:S02]  /*0710*/  UISETP.GE.U32.AND UP0, UPT, UR5, 0x8, UPT ;  /* 0x000000080500788c */ /* 0x000fe4000bf06070 */
[----:B------:R-:W-:-:S07]  /*0720*/  ULOP3.LUT UR5, UR7, 0x7, URZ, 0xc0, !UPT ;  /* 0x0000000707057892 */ /* 0x000fce000f8ec0ff */
[----:B------:R-:W-:Y:S05]  /*0730*/  BRA.U !UP0, `(.L_x_2) ;  /* 0x0000000108c47547 */ /* 0x000fea000b800000 */
[----:B------:R-:W0:Y:S02]  /*0740*/  LDC.64 R8, c[0x0][0x388] ;  /* 0x0000e200ff087b82 */ /* 0x000e240000000a00 */
[----:B0-----:R-:W-:-:S04]  /*0750*/  IMAD.WIDE.U32 R10, R8, UR4, R6 ;  /* 0x00000004080a7c25 */ /* 0x001fc8000f8e0006 */
[----:B------:R-:W-:-:S05]  /*0760*/  IMAD R11, R9, UR4, R11 ;  /* 0x00000004090b7c24 */ /* 0x000fca000f8e020b */
[----:B------:R-:W2:Y:S01]  /*0770*/  LDG.E R10, desc[UR8][R10.64] ;  /* 0x000000080a0a7981 */ /* 0x000ea2000c1e1900 */
[----:B------:R-:W-:-:S06]  /*0780*/  UIADD3 UR6, UPT, UPT, UR4, 0x1, URZ ;  /* 0x0000000104067890 */ /* 0x000fcc000fffe0ff */
[----:B------:R-:W-:-:S04]  /*0790*/  IMAD.WIDE.U32 R12, R8, UR6, R6 ;  /* 0x00000006080c7c25 */ /* 0x000fc8000f8e0006 */
[----:B------:R-:W-:Y:S02]  /*07a0*/  IMAD R13, R9, UR6, R13 ;  /* 0x00000006090d7c24 */ /* 0x000fe4000f8e020d */
[----:B--2--5:R-:W-:-:S05]  /*07b0*/  IMAD.IADD R17, R15, 0x1, R10 ;  /* 0x000000010f117824 */ /* 0x024fca00078e020a */
[----:B------:R0:W-:Y:S04]  /*07c0*/  STG.E desc[UR8][R4.64], R17 ;  /* 0x0000001104007986 */ /* 0x0001e8000c101908 */
[----:B------:R-:W2:Y:S01]  /*07d0*/  LDG.E R12, desc[UR8][R12.64] ;  /* 0x000000080c0c7981 */ /* 0x000ea2000c1e1900 */
[----:B------:R-:W-:-:S06]  /*07e0*/  UIADD3 UR6, UPT, UPT, UR4, 0x2, URZ ;  /* 0x0000000204067890 */ /* 0x000fcc000fffe0ff */
[----:B---3--:R-:W-:-:S04]  /*07f0*/  IMAD.WIDE.U32 R14, R8, UR6, R6 ;  /* 0x00000006080e7c25 */ /* 0x008fc8000f8e0006 */
[----:B------:R-:W-:Y:S01]  /*0800*/  IMAD R15, R9, UR6, R15 ;  /* 0x00000006090f7c24 */ /* 0x000fe2000f8e020f */
[----:B--2---:R-:W-:-:S05]  /*0810*/  IADD3 R19, PT, PT, R17, R12, RZ ;  /* 0x0000000c11137210 */ /* 0x004fca0007ffe0ff */
[----:B------:R1:W-:Y:S04]  /*0820*/  STG.E desc[UR8][R4.64], R19 ;  /* 0x0000001304007986 */ /* 0x0003e8000c101908 */
[----:B------:R-:W0:Y:S01]  /*0830*/  LDG.E R14, desc[UR8][R14.64] ;  /* 0x000000080e0e7981 */ /* 0x000e22000c1e1900 */
[----:B------:R-:W-:-:S06]  /*0840*/  UIADD3 UR6, UPT, UPT, UR4, 0x3, URZ ;  /* 0x0000000304067890 */ /* 0x000fcc000fffe0ff */
[----:B------:R-:W-:-:S04]  /*0850*/  IMAD.WIDE.U32 R10, R8, UR6, R6 ;  /* 0x00000006080a7c25 */ /* 0x000fc8000f8e0006 */
[----:B------:R-:W-:Y:S02]  /*0860*/  IMAD R11, R9, UR6, R11 ;  /* 0x00000006090b7c24 */ /* 0x000fe4000f8e020b */
[----:B0-----:R-:W-:-:S05]  /*0870*/  IMAD.IADD R17, R19, 0x1, R14 ;  /* 0x0000000113117824 */ /* 0x001fca00078e020e */
[----:B------:R0:W-:Y:S04]  /*0880*/  STG.E desc[UR8][R4.64], R17 ;  /* 0x0000001104007986 */ /* 0x0001e8000c101908 */
[----:B------:R-:W1:Y:S01]  /*0890*/  LDG.E R10, desc[UR8][R10.64] ;  /* 0x000000080a0a7981 */ /* 0x000e62000c1e1900 */
[----:B------:R-:W-:-:S06]  /*08a0*/  UIADD3 UR6, UPT, UPT, UR4, 0x4, URZ ;  /* 0x0000000404067890 */ /* 0x000fcc000fffe0ff */
[----:B------:R-:W-:-:S04]  /*08b0*/  IMAD.WIDE.U32 R12, R8, UR6, R6 ;  /* 0x00000006080c7c25 */ /* 0x000fc8000f8e0006 */
[----:B------:R-:W-:Y:S01]  /*08c0*/  IMAD R13, R9, UR6, R13 ;  /* 0x00000006090d7c24 */ /* 0x000fe2000f8e020d */
[----:B-1----:R-:W-:-:S05]  /*08d0*/  IADD3 R19, PT, PT, R17, R10, RZ ;  /* 0x0000000a11137210 */ /* 0x002fca0007ffe0ff */
        /* <DEDUP_REMOVED lines=13> */
[----:B------:R-:W2:Y:S01]  /*09b0*/  LDG.E R10, desc[UR8][R10.64] ;  /* 0x000000080a0a7981 */ /* 0x000ea2000c1e1900 */
[----:B------:R-:W-:-:S06]  /*09c0*/  UIADD3 UR6, UPT, UPT, UR4, 0x7, URZ ;  /* 0x0000000704067890 */ /* 0x000fcc000fffe0ff */
[----:B------:R-:W-:-:S04]  /*09d0*/  IMAD.WIDE.U32 R12, R8, UR6, R6 ;  /* 0x00000006080c7c25 */ /* 0x000fc8000f8e0006 */
[----:B------:R-:W-:Y:S02]  /*09e0*/  IMAD R13, R9, UR6, R13 ;  /* 0x00000006090d7c24 */ /* 0x000fe4000f8e020d */
[----:B--2---:R-:W-:-:S05]  /*09f0*/  IMAD.IADD R9, R19, 0x1, R10 ;  /* 0x0000000113097824 */ /* 0x004fca00078e020a */
[----:B------:R0:W-:Y:S04]  /*0a00*/  STG.E desc[UR8][R4.64], R9 ;  /* 0x0000000904007986 */ /* 0x0001e8000c101908 */
[----:B------:R-:W2:Y:S01]  /*0a10*/  LDG.E R12, desc[UR8][R12.64] ;  /* 0x000000080c0c7981 */ /* 0x000ea2000c1e1900 */
[----:B------:R-:W-:Y:S01]  /*0a20*/  UIADD3 UR4, UPT, UPT, UR4, 0x8, URZ ;  /* 0x0000000804047890 */ /* 0x000fe2000fffe0ff */
[----:B--2---:R-:W-:-:S05]  /*0a30*/  IADD3 R15, PT, PT, R9, R12, RZ ;  /* 0x0000000c090f7210 */ /* 0x004fca0007ffe0ff */
[----:B------:R0:W-:Y:S06]  /*0a40*/  STG.E desc[UR8][R4.64], R15 ;  /* 0x0000000f04007986 */ /* 0x0001ec000c101908 */
.L_x_2:
[----:B------:R-:W-:-:S13]  /*0a50*/  ISETP.NE.AND P0, PT, RZ, UR5, PT ;  /* 0x00000005ff007c0c */ /* 0x000fda000bf05270 */
[----:B------:R-:W-:Y:S05]  /*0a60*/  @!P0 EXIT ;  /* 0x000000000000894d */ /* 0x000fea0003800000 */
[----:B------:R-:W-:Y:S02]  /*0a70*/  UISETP.GE.U32.AND UP0, UPT, UR5, 0x4, UPT ;  /* 0x000000040500788c */ /* 0x000fe4000bf06070 */
[----:B------:R-:W-:-:S07]  /*0a80*/  ULOP3.LUT UR5, UR7, 0x3, URZ, 0xc0, !UPT ;  /* 0x0000000307057892 */ /* 0x000fce000f8ec0ff */
[----:B------:R-:W-:Y:S05]  /*0a90*/  BRA.U !UP0, `(.L_x_3) ;  /* 0x0000000108687547 */ /* 0x000fea000b800000 */
[----:B0-----:R-:W0:Y:S02]  /*0aa0*/  LDC.64 R8, c[0x0][0x388] ;  /* 0x0000e200ff087b82 */ /* 0x001e240000000a00 */
        /* <DEDUP_REMOVED lines=11> */
[----:B------:R-:W-:Y:S02]  /*0b60*/  IMAD.MOV.U32 R16, RZ, RZ, R14 ;  /* 0x000000ffff107224 */ /* 0x000fe400078e000e */
[----:B------:R-:W-:Y:S01]  /*0b70*/  IMAD R17, R9, UR6, R15 ;  /* 0x0000000609117c24 */ /* 0x000fe2000f8e020f */
[----:B--2---:R-:W-:-:S05]  /*0b80*/  IADD3 R11, PT, PT, R19, R12, RZ ;  /* 0x0000000c130b7210 */ /* 0x004fca0007ffe0ff */
[----:B------:R1:W-:Y:S04]  /*0b90*/  STG.E desc[UR8][R4.64], R11 ;  /* 0x0000000b04007986 */ /* 0x0003e8000c101908 */
[----:B------:R-:W2:Y:S01]  /*0ba0*/  LDG.E R16, desc[UR8][R16.64] ;  /* 0x0000000810107981 */ /* 0x000ea2000c1e1900 */
[----:B------:R-:W-:-:S06]  /*0bb0*/  UIADD3 UR6, UPT, UPT, UR4, 0x3, URZ ;  /* 0x0000000304067890 */ /* 0x000fcc000fffe0ff */
[----:B------:R-:W-:-:S04]  /*0bc0*/  IMAD.WIDE.U32 R6, R8, UR6, R6 ;  /* 0x0000000608067c25 */ /* 0x000fc8000f8e0006 */
[----:B------:R-:W-:Y:S01]  /*0bd0*/  IMAD R7, R9, UR6, R7 ;  /* 0x0000000609077c24 */ /* 0x000fe2000f8e0207 */
[----:B--2---:R-:W-:-:S05]  /*0be0*/  IADD3 R9, PT, PT, R11, R16, RZ ;  /* 0x000000100b097210 */ /* 0x004fca0007ffe0ff */
[----:B------:R1:W-:Y:S04]  /*0bf0*/  STG.E desc[UR8][R4.64], R9 ;  /* 0x0000000904007986 */ /* 0x0003e8000c101908 */
[----:B------:R-:W2:Y:S01]  /*0c00*/  LDG.E R6, desc[UR8][R6.64] ;  /* 0x0000000806067981 */ /* 0x000ea2000c1e1900 */
[----:B------:R-:W-:Y:S01]  /*0c10*/  UIADD3 UR4, UPT, UPT, UR4, 0x4, URZ ;  /* 0x0000000404047890 */ /* 0x000fe2000fffe0ff */
[----:B--2---:R-:W-:-:S05]  /*0c20*/  IMAD.IADD R15, R9, 0x1, R6 ;  /* 0x00000001090f7824 */ /* 0x004fca00078e0206 */
[----:B------:R1:W-:Y:S06]  /*0c30*/  STG.E desc[UR8][R4.64], R15 ;  /* 0x0000000f04007986 */ /* 0x0003ec000c101908 */
.L_x_3:
[----:B------:R-:W-:-:S13]  /*0c40*/  ISETP.NE.AND P0, PT, RZ, UR5, PT ;  /* 0x00000005ff007c0c */ /* 0x000fda000bf05270 */
[----:B------:R-:W-:Y:S05]  /*0c50*/  @!P0 EXIT ;  /* 0x000000000000894d */ /* 0x000fea0003800000 */
[----:B01----:R-:W0:Y:S01]  /*0c60*/  LDC.64 R8, c[0x0][0x388] ;  /* 0x0000e200ff087b82 */ /* 0x003e220000000a00 */
[----:B------:R-:W-:Y:S01]  /*0c70*/  UIADD3 UR5, UPT, UPT, -UR5, URZ, URZ ;  /* 0x000000ff05057290 */ /* 0x000fe2000fffe1ff */
[----:B0-----:R-:W-:-:S03]  /*0c80*/  IMAD.WIDE.U32 R2, R8, UR4, R2 ;  /* 0x0000000408027c25 */ /* 0x001fc6000f8e0002 */
[----:B------:R-:W-:Y:S01]  /*0c90*/  IADD3 R7, P0, PT, R2, UR10, RZ ;  /* 0x0000000a02077c10 */ /* 0x000fe2000ff1e0ff */
[----:B------:R-:W-:-:S05]  /*0ca0*/  IMAD R2, R9, UR4, R3 ;  /* 0x0000000409027c24 */ /* 0x000fca000f8e0203 */
[----:B------:R-:W-:-:S07]  /*0cb0*/  IADD3.X R6, PT, PT, R2, UR11, RZ, P0, !PT ;  /* 0x0000000b02067c10 */ /* 0x000fce00087fe4ff */
.L_x_4:
[----:B------:R-:W-:Y:S01]  /*0cc0*/  MOV R2, R7 ;  /* 0x0000000700027202 */ /* 0x000fe20000000f00 */
[----:B------:R-:W-:-:S05]  /*0cd0*/  IMAD.MOV.U32 R3, RZ, RZ, R6 ;  /* 0x000000ffff037224 */ /* 0x000fca00078e0006 */
[----:B------:R-:W3:Y:S01]  /*0ce0*/  LDG.E R0, desc[UR8][R2.64] ;  /* 0x0000000802007981 */ /* 0x000ee2000c1e1900 */
[----:B------:R-:W-:Y:S01]  /*0cf0*/  UIADD3 UR5, UPT, UPT, UR5, 0x1, URZ ;  /* 0x0000000105057890 */ /* 0x000fe2000fffe0ff */
[----:B------:R-:W-:-:S03]  /*0d00*/  IADD3 R7, P0, PT, R7, R8, RZ ;  /* 0x0000000807077210 */ /* 0x000fc60007f1e0ff */
[----:B------:R-:W-:Y:S02]  /*0d10*/  UISETP.NE.AND UP0, UPT, UR5, URZ, UPT ;  /* 0x000000ff0500728c */ /* 0x000fe4000bf05270 */
[----:B------:R-:W-:Y:S01]  /*0d20*/  IMAD.X R6, R6, 0x1, R9, P0 ;  /* 0x0000000106067824 */ /* 0x000fe200000e0609 */
[----:B0--3-5:R-:W-:-:S05]  /*0d30*/  IADD3 R15, PT, PT, R0, R15, RZ ;  /* 0x0000000f000f7210 */ /* 0x029fca0007ffe0ff */
[----:B------:R0:W-:Y:S01]  /*0d40*/  STG.E desc[UR8][R4.64], R15 ;  /* 0x0000000f04007986 */ /* 0x0001e2000c101908 */
[----:B------:R-:W-:Y:S05]  /*0d50*/  BRA.U UP0, `(.L_x_4) ;  /* 0xfffffffd00d87547 */ /* 0x000fea000b83ffff */
[----:B------:R-:W-:Y:S05]  /*0d60*/  EXIT ;  /* 0x000000000000794d */ /* 0x000fea0003800000 */
.L_x_5:
[----:B------:R-:W-:-:S00]  /*0d70*/  BRA `(.L_x_5) ;  /* 0xfffffffc00fc7947 */ /* 0x000fc0000383ffff */
[----:B------:R-:W-:-:S00]  /*0d80*/  NOP ;  /* 0x0000000000007918 */ /* 0x000fc00000000000 */
[----:B------:R-:W-:-:S00]  /*0d90*/  NOP ;  /* 0x0000000000007918 */ /* 0x000fc00000000000 */
[----:B------:R-:W-:-:S00]  /*0da0*/  NOP ;  /* 0x0000000000007918 */ /* 0x000fc00000000000 */
[----:B------:R-:W-:-:S00]  /*0db0*/  NOP ;  /* 0x0000000000007918 */ /* 0x000fc00000000000 */
[----:B------:R-:W-:-:S00]  /*0dc0*/  NOP ;  /* 0x0000000000007918 */ /* 0x000fc00000000000 */
[----:B------:R-:W-:-:S00]  /*0dd0*/  NOP ;  /* 0x0000000000007918 */ /* 0x000fc00000000000 */
[----:B------:R-:W-:-:S00]  /*0de0*/  NOP ;  /* 0x0000000000007918 */ /* 0x000fc00000000000 */
[----:B------:R-:W-:-:S00]  /*0df0*/  NOP ;  /* 0x0000000000007918 */ /* 0x000fc00000000000 */
.L_x_20:


//--------------------- .text._Z17histCalc_nosharedPjmS_mjiiiij --------------------------
	.section	.text._Z17histCalc_nosharedPjmS_mjiiiij,"ax",@progbits
	.align	128
        .global         _Z17histCalc_nosharedPjmS_mjiiiij
        .type           _Z17histCalc_nosharedPjmS_mjiiiij,@function
        .size           _Z17histCalc_nosharedPjmS_mjiiiij,(.L_x_21 - _Z17histCalc_nosharedPjmS_mjiiiij)
        .other          _Z17histCalc_nosharedPjmS_mjiiiij,@"STO_CUDA_ENTRY STV_DEFAULT"
_Z17histCalc_nosharedPjmS_mjiiiij:
.text._Z17histCalc_nosharedPjmS_mjiiiij:
[----:B------:R-:W-:Y:S01]  /*0000*/  LDC R1, c[0x0][0x37c] ;  /* 0x0000df00ff017b82 */ /* 0x000fe20000000800 */
[----:B------:R-:W0:Y:S07]  /*0010*/  S2R R9, SR_TID.X ;  /* 0x0000000000097919 */ /* 0x000e2e0000002100 */
[----:B------:R-:W0:Y:S01]  /*0020*/  S2UR UR4, SR_CTAID.X ;  /* 0x00000000000479c3 */ /* 0x000e220000002500 */
[----:B------:R-:W1:Y:S01]  /*0030*/  LDCU.64 UR8, c[0x0][0x3a8] ;  /* 0x00007500ff0877ac */ /* 0x000e620008000a00 */
[----:B------:R-:W2:Y:S01]  /*0040*/  S2R R3, SR_TID.Y ;  /* 0x0000000000037919 */ /* 0x000ea20000002200 */
[----:B------:R-:W3:Y:S05]  /*0050*/  LDCU UR6, c[0x0][0x3a4] ;  /* 0x00007480ff0677ac */ /* 0x000eea0008000800 */
[----:B------:R-:W0:Y:S08]  /*0060*/  LDC R6, c[0x0][0x360] ;  /* 0x0000d800ff067b82 */ /* 0x000e300000000800 */
[----:B------:R-:W2:Y:S08]  /*0070*/  S2UR UR5, SR_CTAID.Y ;  /* 0x00000000000579c3 */ /* 0x000eb00000002600 */
[----:B------:R-:W2:Y:S01]  /*0080*/  LDC R4, c[0x0][0x364] ;  /* 0x0000d900ff047b82 */ /* 0x000ea20000000800 */
[----:B0-----:R-:W-:Y:S01]  /*0090*/  IMAD R0, R6, UR4, R9 ;  /* 0x0000000406007c24 */ /* 0x001fe2000f8e0209 */
[----:B------:R-:W0:Y:S04]  /*00a0*/  LDCU UR4, c[0x0][0x3b0] ;  /* 0x00007600ff0477ac */ /* 0x000e280008000800 */
[----:B-1----:R-:W-:-:S04]  /*00b0*/  IADD3 R5, PT, PT, R0, UR9, RZ ;  /* 0x0000000900057c10 */ /* 0x002fc8000fffe0ff */
[----:B------:R-:W-:Y:S01]  /*00c0*/  ISETP.GE.AND P0, PT, R5, UR9, PT ;  /* 0x0000000905007c0c */ /* 0x000fe2000bf06270 */
[----:B--2---:R-:W-:-:S05]  /*00d0*/  IMAD R4, R4, UR5, R3 ;  /* 0x0000000504047c24 */ /* 0x004fca000f8e0203 */
[----:B---3--:R-:W-:-:S04]  /*00e0*/  IADD3 R7, PT, PT, R4, UR6, RZ ;  /* 0x0000000604077c10 */ /* 0x008fc8000fffe0ff */
[----:B------:R-:W-:-:S04]  /*00f0*/  ISETP.LT.OR P0, PT, R7, UR6, !P0 ;  /* 0x0000000607007c0c */ /* 0x000fc8000c701670 */
[----:B------:R-:W-:-:S04]  /*0100*/  ISETP.GT.OR P0, PT, R7, UR8, P0 ;  /* 0x0000000807007c0c */ /* 0x000fc80008704670 */
[----:B0-----:R-:W-:-:S13]  /*0110*/  ISETP.GT.OR P0, PT, R5, UR4, P0 ;  /* 0x0000000405007c0c */ /* 0x001fda0008704670 */
[----:B------:R-:W-:Y:S05]  /*0120*/  @P0 EXIT ;  /* 0x000000000000094d */ /* 0x000fea0003800000 */
[----:B------:R-:W0:Y:S01]  /*0130*/  LDC.64 R2, c[0x0][0x390] ;  /* 0x0000e400ff027b82 */ /* 0x000e220000000a00 */
[----:B------:R-:W1:Y:S01]  /*0140*/  LDCU.64 UR4, c[0x0][0x398] ;  /* 0x00007300ff0477ac */ /* 0x000e620008000a00 */
[----:B------:R-:W-:Y:S01]  /*0150*/  SHF.R.S32.HI R0, RZ, 0x1f, R7 ;  /* 0x0000001fff007819 */ /* 0x000fe20000011407 */
[----:B------:R-:W2:Y:S04]  /*0160*/  LDCU.64 UR6, c[0x0][0x358] ;  /* 0x00006b00ff0677ac */ /* 0x000ea80008000a00 */
[----:B-1----:R-:W-:Y:S02]  /*0170*/  IMAD R0, R0, UR4, RZ ;  /* 0x0000000400007c24 */ /* 0x002fe4000f8e02ff */
[----:B0-----:R-:W-:-:S04]  /*0180*/  IMAD.WIDE.U32 R2, R7, UR4, R2 ;  /* 0x0000000407027c25 */ /* 0x001fc8000f8e0002 */
[----:B------:R-:W-:-:S05]  /*0190*/  IMAD R7, R7, UR5, R0 ;  /* 0x0000000507077c24 */ /* 0x000fca000f8e0200 */
[----:B------:R-:W-:-:S03]  /*01a0*/  IADD3 R3, PT, PT, R3, R7, RZ ;  /* 0x0000000703037210 */ /* 0x000fc60007ffe0ff */
[----:B------:R-:W-:-:S05]  /*01b0*/  IMAD.WIDE R2, R5, 0x4, R2 ;  /* 0x0000000405027825 */ /* 0x000fca00078e0202 */
[----:B--2---:R-:W2:Y:S02]  /*01c0*/  LDG.E R5, desc[UR6][R2.64] ;  /* 0x0000000602057981 */ /* 0x004ea4000c1e1900 */
[----:B--2---:R-:W-:-:S13]  /*01d0*/  ISETP.NE.AND P0, PT, R5, -0x1, PT ;  /* 0xffffffff0500780c */ /* 0x004fda0003f05270 */
[----:B------:R-:W-:Y:S05]  /*01e0*/  @!P0 EXIT ;  /* 0x000000000000894d */ /* 0x000fea0003800000 */
[----:B------:R-:W0:Y:S01]  /*01f0*/  LDCU UR5, c[0x0][0x370] ;  /* 0x00006e00ff0577ac */ /* 0x000e220008000800 */
[----:B------:R-:W1:Y:S01]  /*0200*/  LDC.64 R2, c[0x0][0x380] ;  /* 0x0000e000ff027b82 */ /* 0x000e620000000a00 */
[----:B------:R-:W2:Y:S01]  /*0210*/  LDCU UR4, c[0x0][0x3b4] ;  /* 0x00007680ff0477ac */ /* 0x000ea20008000800 */
[----:B------:R-:W1:Y:S01]  /*0220*/  LDCU.64 UR8, c[0x0][0x388] ;  /* 0x00007100ff0877ac */ /* 0x000e620008000a00 */
[----:B0-----:R-:W-:Y:S01]  /*0230*/  IMAD R7, R6, UR5, RZ ;  /* 0x0000000506077c24 */ /* 0x001fe2000f8e02ff */
[----:B--2---:R-:W-:-:S03]  /*0240*/  UIADD3 UR4, UPT, UPT, UR4, -0x1, URZ ;  /* 0xffffffff04047890 */ /* 0x004fc6000fffe0ff */
[----:B------:R-:W-:-:S05]  /*0250*/  IMAD R7, R4, R7, R9 ;  /* 0x0000000704077224 */ /* 0x000fca00078e0209 */
[----:B------:R-:W-:-:S05]  /*0260*/  LOP3.LUT R7, R7, UR4, RZ, 0xc0, !PT ;  /* 0x0000000407077c12 */ /* 0x000fca000f8ec0ff */
[----:B-1----:R-:W-:-:S04]  /*0270*/  IMAD.WIDE.U32 R2, R7, UR8, R2 ;  /* 0x0000000807027c25 */ /* 0x002fc8000f8e0002 */
[----:B------:R-:W-:Y:S02]  /*0280*/  IMAD R3, R7, UR9, R3 ;  /* 0x0000000907037c24 */ /* 0x000fe4000f8e0203 */
[----:B------:R-:W-:Y:S02]  /*0290*/  HFMA2 R7, -RZ, RZ, 0, 5.9604644775390625e-08 ;  /* 0x00000001ff077431 */ /* 0x000fe400000001ff */
[----:B------:R-:W-:-:S05]  /*02a0*/  IMAD.WIDE.U32 R2, R5, 0x4, R2 ;  /* 0x0000000405027825 */ /* 0x000fca00078e0002 */
[----:B------:R-:W-:Y:S01]  /*02b0*/  REDG.E.ADD.STRONG.GPU desc[UR6][R2.64], R7 ;  /* 0x000000070200798e */ /* 0x000fe2000c12e106 */
[----:B------:R-:W-:Y:S05]  /*02c0*/  EXIT ;  /* 0x000000000000794d */ /* 0x000fea0003800000 */
.L_x_6:
        /* <DEDUP_REMOVED lines=11> */
.L_x_21:


//--------------------- .text._Z17colorTiles_sharedPjmP5uint2S1_jiiii --------------------------
	.section	.text._Z17colorTiles_sharedPjmP5uint2S1_jiiii,"ax",@progbits
	.align	128
        .global         _Z17colorTiles_sharedPjmP5uint2S1_jiiii
        .type           _Z17colorTiles_sharedPjmP5uint2S1_jiiii,@function
        .size           _Z17colorTiles_sharedPjmP5uint2S1_jiiii,(.L_x_22 - _Z17colorTiles_sharedPjmP5uint2S1_jiiii)
        .other          _Z17colorTiles_sharedPjmP5uint2S1_jiiii,@"STO_CUDA_ENTRY STV_DEFAULT"
_Z17colorTiles_sharedPjmP5uint2S1_jiiii:
.text._Z17colorTiles_sharedPjmP5uint2S1_jiiii:
[----:B------:R-:W-:Y:S01]  /*0000*/  LDC R1, c[0x0][0x37c] ;  /* 0x0000df00ff017b82 */ /* 0x000fe20000000800 */
[----:B------:R-:W0:Y:S07]  /*0010*/  S2R R3, SR_TID.X ;  /* 0x0000000000037919 */ /* 0x000e2e0000002100 */
[----:B------:R-:W0:Y:S01]  /*0020*/  LDC R2, c[0x0][0x360] ;  /* 0x0000d800ff027b82 */ /* 0x000e220000000800 */
[----:B------:R-:W1:Y:S01]  /*0030*/  LDCU.64 UR10, c[0x0][0x3a0] ;  /* 0x00007400ff0a77ac */ /* 0x000e620008000a00 */
[----:B------:R-:W-:Y:S01]  /*0040*/  BSSY.RECONVERGENT B0, `(.L_x_7) ;  /* 0x0000025000007945 */ /* 0x000fe20003800200 */
[----:B------:R-:W2:Y:S01]  /*0050*/  S2R R5, SR_TID.Y ;  /* 0x0000000000057919 */ /* 0x000ea20000002200 */
[----:B------:R-:W3:Y:S04]  /*0060*/  LDCU UR8, c[0x0][0x3ac] ;  /* 0x00007580ff0877ac */ /* 0x000ee80008000800 */
[----:B------:R-:W0:Y:S08]  /*0070*/  S2UR UR4, SR_CTAID.X ;  /* 0x00000000000479c3 */ /* 0x000e300000002500 */
[----:B------:R-:W2:Y:S08]  /*0080*/  S2UR UR5, SR_CTAID.Y ;  /* 0x00000000000579c3 */ /* 0x000eb00000002600 */
[----:B------:R-:W2:Y:S01]  /*0090*/  LDC R0, c[0x0][0x364] ;  /* 0x0000d900ff007b82 */ /* 0x000ea20000000800 */
[----:B------:R-:W4:Y:S01]  /*00a0*/  LDCU UR6, c[0x0][0x370] ;  /* 0x00006e00ff0677ac */ /* 0x000f220008000800 */
[----:B0-----:R-:W-:-:S02]  /*00b0*/  IMAD R3, R2, UR4, R3 ;  /* 0x0000000402037c24 */ /* 0x001fc4000f8e0203 */
[----:B----4-:R-:W-:Y:S01]  /*00c0*/  IMAD R2, R2, UR6, RZ ;  /* 0x0000000602027c24 */ /* 0x010fe2000f8e02ff */
[----:B------:R-:W0:Y:S01]  /*00d0*/  LDCU.64 UR6, c[0x0][0x358] ;  /* 0x00006b00ff0677ac */ /* 0x000e220008000a00 */
[----:B--2---:R-:W-:-:S04]  /*00e0*/  IMAD R0, R0, UR5, R5 ;  /* 0x0000000500007c24 */ /* 0x004fc8000f8e0205 */
[C---:B------:R-:W-:Y:S02]  /*00f0*/  IMAD R7, R0.reuse, R2, R3 ;  /* 0x0000000200077224 */ /* 0x040fe400078e0203 */
[----:B---3--:R-:W-:Y:S02]  /*0100*/  VIADD R3, R3, UR8 ;  /* 0x0000000803037c36 */ /* 0x008fe40008000000 */
[----:B-1----:R-:W-:Y:S01]  /*0110*/  VIADD R0, R0, UR11 ;  /* 0x0000000b00007c36 */ /* 0x002fe20008000000 */
[----:B------:R-:W-:-:S13]  /*0120*/  ISETP.GE.U32.AND P0, PT, R7, UR10, PT ;  /* 0x0000000a07007c0c */ /* 0x000fda000bf06070 */
[----:B0-----:R-:W-:Y:S05]  /*0130*/  @P0 BRA `(.L_x_8) ;  /* 0x0000000000240947 */ /* 0x001fea0003800000 */
[----:B------:R-:W0:Y:S02]  /*0140*/  LDC.64 R4, c[0x0][0x390] ;  /* 0x0000e400ff047b82 */ /* 0x000e240000000a00 */
[----:B0-----:R-:W-:-:S06]  /*0150*/  IMAD.WIDE.U32 R4, R7, 0x8, R4 ;  /* 0x0000000807047825 */ /* 0x001fcc00078e0004 */
[----:B------:R-:W2:Y:S01]  /*0160*/  LDG.E.64 R4, desc[UR6][R4.64] ;  /* 0x0000000604047981 */ /* 0x000ea2000c1e1b00 */
[----:B------:R-:W0:Y:S01]  /*0170*/  S2UR UR5, SR_CgaCtaId ;  /* 0x00000000000579c3 */ /* 0x000e220000008800 */
[----:B------:R-:W-:Y:S02]  /*0180*/  UMOV UR4, 0x400 ;  /* 0x0000040000047882 */ /* 0x000fe40000000000 */
[----:B0-----:R-:W-:-:S06]  /*0190*/  ULEA UR4, UR5, UR4, 0x18 ;  /* 0x0000000405047291 */ /* 0x001fcc000f8ec0ff */
[----:B------:R-:W-:-:S05]  /*01a0*/  LEA R7, R7, UR4, 0x3 ;  /* 0x0000000407077c11 */ /* 0x000fca000f8e18ff */
[----:B--2---:R1:W-:Y:S01]  /*01b0*/  STS.64 [R7], R4 ;  /* 0x0000000407007388 */ /* 0x0043e20000000a00 */
[----:B------:R-:W-:Y:S05]  /*01c0*/  BRA `(.L_x_9) ;  /* 0x0000000000307947 */ /* 0x000fea0003800000 */
.L_x_8:
[----:B------:R-:W-:-:S06]  /*01d0*/  USHF.L.U32 UR4, UR10, 0x1, URZ ;  /* 0x000000010a047899 */ /* 0x000fcc00080006ff */
[----:B------:R-:W-:-:S13]  /*01e0*/  ISETP.GE.U32.AND P0, PT, R7, UR4, PT ;  /* 0x0000000407007c0c */ /* 0x000fda000bf06070 */
[----:B------:R-:W-:Y:S05]  /*01f0*/  @P0 BRA `(.L_x_9) ;  /* 0x0000000000240947 */ /* 0x000fea0003800000 */
[----:B------:R-:W0:Y:S01]  /*0200*/  LDC.64 R4, c[0x0][0x398] ;  /* 0x0000e600ff047b82 */ /* 0x000e220000000a00 */
[----:B------:R-:W-:-:S04]  /*0210*/  VIADD R9, R7, -UR10 ;  /* 0x8000000a07097c36 */ /* 0x000fc80008000000 */
[----:B0-----:R-:W-:-:S06]  /*0220*/  IMAD.WIDE.U32 R4, R9, 0x8, R4 ;  /* 0x0000000809047825 */ /* 0x001fcc00078e0004 */
[----:B------:R-:W2:Y:S01]  /*0230*/  LDG.E.64 R4, desc[UR6][R4.64] ;  /* 0x0000000604047981 */ /* 0x000ea2000c1e1b00 */
[----:B------:R-:W0:Y:S01]  /*0240*/  S2UR UR5, SR_CgaCtaId ;  /* 0x00000000000579c3 */ /* 0x000e220000008800 */
[----:B------:R-:W-:Y:S02]  /*0250*/  UMOV UR4, 0x400 ;  /* 0x0000040000047882 */ /* 0x000fe40000000000 */
[----:B0-----:R-:W-:-:S06]  /*0260*/  ULEA UR4, UR5, UR4, 0x18 ;  /* 0x0000000405047291 */ /* 0x001fcc000f8ec0ff */
[----:B------:R-:W-:-:S05]  /*0270*/  LEA R7, R7, UR4, 0x3 ;  /* 0x0000000407077c11 */ /* 0x000fca000f8e18ff */
[----:B--2---:R0:W-:Y:S02]  /*0280*/  STS.64 [R7], R4 ;  /* 0x0000000407007388 */ /* 0x0041e40000000a00 */
.L_x_9:
[----:B------:R-:W-:Y:S05]  /*0290*/  BSYNC.RECONVERGENT B0 ;  /* 0x0000000000007941 */ /* 0x000fea0003800200 */
.L_x_7:
[----:B------:R-:W2:Y:S01]  /*02a0*/  LDCU UR4, c[0x0][0x3a8] ;  /* 0x00007500ff0477ac */ /* 0x000ea20008000800 */
[----:B------:R-:W-:Y:S01]  /*02b0*/  BAR.SYNC.DEFER_BLOCKING 0x0 ;  /* 0x0000000000007b1d */ /* 0x000fe20000010000 */
[----:B------:R-:W-:-:S04]  /*02c0*/  ISETP.GE.AND P0, PT, R3, UR8, PT ;  /* 0x0000000803007c0c */ /* 0x000fc8000bf06270 */
[C---:B------:R-:W-:Y:S01]  /*02d0*/  ISETP.LT.OR P0, PT, R0.reuse, UR11, !P0 ;  /* 0x0000000b00007c0c */ /* 0x040fe2000c701670 */
[----:B------:R-:W3:Y:S03]  /*02e0*/  LDCU UR5, c[0x0][0x3b0] ;  /* 0x00007600ff0577ac */ /* 0x000ee60008000800 */
[----:B--2---:R-:W-:-:S04]  /*02f0*/  ISETP.GT.OR P0, PT, R0, UR4, P0 ;  /* 0x0000000400007c0c */ /* 0x004fc80008704670 */
[----:B---3--:R-:W-:-:S13]  /*0300*/  ISETP.GT.OR P0, PT, R3, UR5, P0 ;  /* 0x0000000503007c0c */ /* 0x008fda0008704670 */
[----:B------:R-:W-:Y:S05]  /*0310*/  @P0 EXIT ;  /* 0x000000000000094d */ /* 0x000fea0003800000 */
[----:B01----:R-:W0:Y:S01]  /*0320*/  LDC.64 R4, c[0x0][0x380] ;  /* 0x0000e000ff047b82 */ /* 0x003e220000000a00 */
[----:B------:R-:W1:Y:S01]  /*0330*/  LDCU.64 UR4, c[0x0][0x388] ;  /* 0x00007100ff0477ac */ /* 0x000e620008000a00 */
[----:B------:R-:W-:Y:S02]  /*0340*/  ISETP.NE.AND P0, PT, RZ, UR10, PT ;  /* 0x0000000aff007c0c */ /* 0x000fe4000bf05270 */
[----:B------:R-:W-:-:S05]  /*0350*/  SHF.R.S32.HI R2, RZ, 0x1f, R0 ;  /* 0x0000001fff027819 */ /* 0x000fca0000011400 */
[----:B-1----:R-:W-:-:S04]  /*0360*/  IMAD R7, R2, UR4, RZ ;  /* 0x0000000402077c24 */ /* 0x002fc8000f8e02ff */
[C---:B------:R-:W-:Y:S02]  /*0370*/  IMAD R7, R0.reuse, UR5, R7 ;  /* 0x0000000500077c24 */ /* 0x040fe4000f8e0207 */
[----:B0-----:R-:W-:Y:S01]  /*0380*/  IMAD.WIDE.U32 R4, R0, UR4, R4 ;  /* 0x0000000400047c25 */ /* 0x001fe2000f8e0004 */
[----:B------:R-:W-:Y:S06]  /*0390*/  @!P0 EXIT ;  /* 0x000000000000894d */ /* 0x000fec0003800000 */
[----:B------:R-:W0:Y:S01]  /*03a0*/  S2UR UR5, SR_CgaCtaId ;  /* 0x00000000000579c3 */ /* 0x000e220000008800 */
[----:B------:R-:W-:Y:S01]  /*03b0*/  IADD3 R5, PT, PT, R5, R7, RZ ;  /* 0x0000000705057210 */ /* 0x000fe20007ffe0ff */
[----:B------:R-:W-:Y:S01]  /*03c0*/  IMAD.MOV.U32 R7, RZ, RZ, RZ ;  /* 0x000000ffff077224 */ /* 0x000fe200078e00ff */
[----:B------:R-:W-:Y:S01]  /*03d0*/  UMOV UR4, 0x400 ;  /* 0x0000040000047882 */ /* 0x000fe20000000000 */
[----:B------:R-:W1:Y:S01]  /*03e0*/  LDCU UR8, c[0x0][0x3a0] ;  /* 0x00007400ff0877ac */ /* 0x000e620008000800 */
[----:B------:R-:W-:-:S03]  /*03f0*/  IMAD.WIDE R4, R3, 0x4, R4 ;  /* 0x0000000403047825 */ /* 0x000fc600078e0204 */
[----:B------:R-:W2:Y:S01]  /*0400*/  LDC R13, c[0x0][0x3a0] ;  /* 0x0000e800ff0d7b82 */ /* 0x000ea20000000800 */
[----:B01----:R-:W-:-:S12]  /*0410*/  ULEA UR4, UR5, UR4, 0x18 ;  /* 0x0000000405047291 */ /* 0x003fd8000f8ec0ff */
.L_x_13:
[----:B------:R-:W-:Y:S01]  /*0420*/  LEA R2, R7, UR4, 0x3 ;  /* 0x0000000407027c11 */ /* 0x000fe2000f8e18ff */
[----:B------:R-:W-:Y:S04]  /*0430*/  BSSY.RECONVERGENT B0, `(.L_x_10) ;  /* 0x000000c000007945 */ /* 0x000fe80003800200 */
[----:B------:R-:W0:Y:S02]  /*0440*/  LDS.64 R8, [R2] ;  /* 0x0000000002087984 */ /* 0x000e240000000a00 */
[----:B0-----:R-:W-:-:S13]  /*0450*/  ISETP.GT.U32.AND P0, PT, R8, R3, PT ;  /* 0x000000030800720c */ /* 0x001fda0003f04070 */
[----:B------:R-:W-:Y:S05]  /*0460*/  @P0 BRA `(.L_x_11) ;  /* 0x0000000000200947 */ /* 0x000fea0003800000 */
[----:B--2---:R-:W-:-:S06]  /*0470*/  IMAD R10, R13, 0x8, R2 ;  /* 0x000000080d0a7824 */ /* 0x004fcc00078e0202 */
[----:B------:R-:W0:Y:S02]  /*0480*/  LDS.64 R10, [R10] ;  /* 0x000000000a0a7984 */ /* 0x000e240000000a00 */
[----:B0-----:R-:W-:-:S13]  /*0490*/  ISETP.GE.U32.AND P0, PT, R10, R3, PT ;  /* 0x000000030a00720c */ /* 0x001fda0003f06070 */
[----:B------:R-:W-:Y:S05]  /*04a0*/  @!P0 BRA `(.L_x_11) ;  /* 0x0000000000108947 */ /* 0x000fea0003800000 */
[----:B------:R-:W-:-:S13]  /*04b0*/  ISETP.GT.U32.AND P0, PT, R9, R0, PT ;  /* 0x000000000900720c */ /* 0x000fda0003f04070 */
[----:B------:R-:W-:Y:S05]  /*04c0*/  @P0 BRA `(.L_x_11) ;  /* 0x0000000000080947 */ /* 0x000fea0003800000 */
[----:B------:R-:W-:-:S13]  /*04d0*/  ISETP.GE.U32.AND P0, PT, R11, R0, PT ;  /* 0x000000000b00720c */ /* 0x000fda0003f06070 */
[----:B------:R-:W-:Y:S05]  /*04e0*/  @P0 BRA `(.L_x_12) ;  /* 0x0000000000140947 */ /* 0x000fea0003800000 */
.L_x_11:
[----:B------:R-:W-:Y:S05]  /*04f0*/  BSYNC.RECONVERGENT B0 ;  /* 0x0000000000007941 */ /* 0x000fea0003800200 */
.L_x_10:
[----:B------:R-:W-:-:S04]  /*0500*/  IADD3 R7, PT, PT, R7, 0x1, RZ ;  /* 0x0000000107077810 */ /* 0x000fc80007ffe0ff */
[----:B------:R-:W-:-:S13]  /*0510*/  ISETP.NE.AND P0, PT, R7, UR8, PT ;  /* 0x0000000807007c0c */ /* 0x000fda000bf05270 */
[----:B------:R-:W-:Y:S05]  /*0520*/  @P0 BRA `(.L_x_13) ;  /* 0xfffffffc00bc0947 */ /* 0x000fea000383ffff */
[----:B------:R-:W-:Y:S05]  /*0530*/  EXIT ;  /* 0x000000000000794d */ /* 0x000fea0003800000 */
.L_x_12:
[----:B------:R-:W-:Y:S01]  /*0540*/  STG.E desc[UR6][R4.64], R7 ;  /* 0x0000000704007986 */ /* 0x000fe2000c101906 */
[----:B------:R-:W-:Y:S05]  /*0550*/  EXIT ;  /* 0x000000000000794d */ /* 0x000fea0003800000 */
.L_x_14:
        /* <DEDUP_REMOVED lines=10> */
.L_x_22:


//--------------------- .text._Z19colorTiles_nosharedPjmP5uint2S1_jiiii --------------------------
	.section	.text._Z19colorTiles_nosharedPjmP5uint2S1_jiiii,"ax",@progbits
	.align	128
        .global         _Z19colorTiles_nosharedPjmP5uint2S1_jiiii
        .type           _Z19colorTiles_nosharedPjmP5uint2S1_jiiii,@function
        .size           _Z19colorTiles_nosharedPjmP5uint2S1_jiiii,(.L_x_23 - _Z19colorTiles_nosharedPjmP5uint2S1_jiiii)
        .other          _Z19colorTiles_nosharedPjmP5uint2S1_jiiii,@"STO_CUDA_ENTRY STV_DEFAULT"
_Z19colorTiles_nosharedPjmP5uint2S1_jiiii:
.text._Z19colorTiles_nosharedPjmP5uint2S1_jiiii:
        /* <DEDUP_REMOVED lines=10> */
[----:B------:R-:W0:Y:S03]  /*00a0*/  LDCU UR4, c[0x0][0x3b0] ;  /* 0x00007600ff0477ac */ /* 0x000e260008000800 */
[----:B-1----:R-:W-:-:S05]  /*00b0*/  VIADD R13, R0, UR9 ;  /* 0x00000009000d7c36 */ /* 0x002fca0008000000 */
[----:B------:R-:W-:Y:S01]  /*00c0*/  ISETP.GE.AND P0, PT, R13, UR9, PT ;  /* 0x000000090d007c0c */ /* 0x000fe2000bf06270 */
[----:B--2---:R-:W-:-:S04]  /*00d0*/  IMAD R2, R2, UR5, R5 ;  /* 0x0000000502027c24 */ /* 0x004fc8000f8e0205 */
[----:B---3--:R-:W-:-:S05]  /*00e0*/  VIADD R15, R2, UR6 ;  /* 0x00000006020f7c36 */ /* 0x008fca0008000000 */
[----:B------:R-:W-:-:S04]  /*00f0*/  ISETP.LT.OR P0, PT, R15, UR6, !P0 ;  /* 0x000000060f007c0c */ /* 0x000fc8000c701670 */
[----:B------:R-:W-:-:S04]  /*0100*/  ISETP.GT.OR P0, PT, R15, UR8, P0 ;  /* 0x000000080f007c0c */ /* 0x000fc80008704670 */
[----:B0-----:R-:W-:-:S13]  /*0110*/  ISETP.GT.OR P0, PT, R13, UR4, P0 ;  /* 0x000000040d007c0c */ /* 0x001fda0008704670 */
[----:B------:R-:W-:Y:S05]  /*0120*/  @P0 EXIT ;  /* 0x000000000000094d */ /* 0x000fea0003800000 */
[----:B------:R-:W0:Y:S01]  /*0130*/  LDCU UR6, c[0x0][0x3a0] ;  /* 0x00007400ff0677ac */ /* 0x000e220008000800 */
[----:B------:R-:W1:Y:S01]  /*0140*/  LDC.64 R6, c[0x0][0x380] ;  /* 0x0000e000ff067b82 */ /* 0x000e620000000a00 */
[----:B------:R-:W-:Y:S01]  /*0150*/  SHF.R.S32.HI R0, RZ, 0x1f, R15 ;  /* 0x0000001fff007819 */ /* 0x000fe2000001140f */
[----:B------:R-:W2:Y:S01]  /*0160*/  LDCU.64 UR4, c[0x0][0x388] ;  /* 0x00007100ff0477ac */ /* 0x000ea20008000a00 */
[----:B0-----:R-:W-:-:S03]  /*0170*/  ISETP.NE.AND P0, PT, RZ, UR6, PT ;  /* 0x00000006ff007c0c */ /* 0x001fc6000bf05270 */
[----:B--2---:R-:W-:Y:S02]  /*0180*/  IMAD R0, R0, UR4, RZ ;  /* 0x0000000400007c24 */ /* 0x004fe4000f8e02ff */
[----:B-1----:R-:W-:-:S04]  /*0190*/  IMAD.WIDE.U32 R6, R15, UR4, R6 ;  /* 0x000000040f067c25 */ /* 0x002fc8000f8e0006 */
[----:B------:R-:W-:-:S04]  /*01a0*/  IMAD R9, R15, UR5, R0 ;  /* 0x000000050f097c24 */ /* 0x000fc8000f8e0200 */
[----:B------:R-:W-:Y:S05]  /*01b0*/  @!P0 EXIT ;  /* 0x000000000000894d */ /* 0x000fea0003800000 */
[----:B------:R-:W0:Y:S01]  /*01c0*/  LDC.64 R2, c[0x0][0x390] ;  /* 0x0000e400ff027b82 */ /* 0x000e220000000a00 */
[----:B------:R-:W-:Y:S01]  /*01d0*/  IADD3 R7, PT, PT, R7, R9, RZ ;  /* 0x0000000907077210 */ /* 0x000fe20007ffe0ff */
[----:B------:R-:W-:Y:S01]  /*01e0*/  IMAD.MOV.U32 R17, RZ, RZ, RZ ;  /* 0x000000ffff117224 */ /* 0x000fe200078e00ff */
[----:B------:R-:W1:Y:S01]  /*01f0*/  LDCU.64 UR4, c[0x0][0x358] ;  /* 0x00006b00ff0477ac */ /* 0x000e620008000a00 */
[----:B------:R-:W-:Y:S01]  /*0200*/  IMAD.WIDE R6, R13, 0x4, R6 ;  /* 0x000000040d067825 */ /* 0x000fe200078e0206 */
[----:B------:R-:W2:Y:S03]  /*0210*/  LDCU UR6, c[0x0][0x3a0] ;  /* 0x00007400ff0677ac */ /* 0x000ea60008000800 */
[----:B------:R-:W3:Y:S03]  /*0220*/  LDC.64 R4, c[0x0][0x398] ;  /* 0x0000e600ff047b82 */ /* 0x000ee60000000a00 */
.L_x_18:
[----:B0-----:R-:W-:-:S05]  /*0230*/  IMAD.WIDE.U32 R8, R17, 0x8, R2 ;  /* 0x0000000811087825 */ /* 0x001fca00078e0002 */
[----:B-1----:R-:W4:Y:S01]  /*0240*/  LDG.E R0, desc[UR4][R8.64] ;  /* 0x0000000408007981 */ /* 0x002f22000c1e1900 */
[----:B------:R-:W-:Y:S01]  /*0250*/  BSSY.RECONVERGENT B0, `(.L_x_15) ;  /* 0x000000d000007945 */ /* 0x000fe20003800200 */
[----:B----4-:R-:W-:-:S13]  /*0260*/  ISETP.GT.U32.AND P0, PT, R0, R13, PT ;  /* 0x0000000d0000720c */ /* 0x010fda0003f04070 */
[----:B------:R-:W-:Y:S05]  /*0270*/  @P0 BRA `(.L_x_16) ;  /* 0x0000000000280947 */ /* 0x000fea0003800000 */
[----:B---3--:R-:W-:-:S05]  /*0280*/  IMAD.WIDE.U32 R10, R17, 0x8, R4 ;  /* 0x00000008110a7825 */ /* 0x008fca00078e0004 */
[----:B------:R-:W3:Y:S02]  /*0290*/  LDG.E R0, desc[UR4][R10.64] ;  /* 0x000000040a007981 */ /* 0x000ee4000c1e1900 */
[----:B---3--:R-:W-:-:S13]  /*02a0*/  ISETP.GE.U32.AND P0, PT, R0, R13, PT ;  /* 0x0000000d0000720c */ /* 0x008fda0003f06070 */
[----:B------:R-:W-:Y:S05]  /*02b0*/  @!P0 BRA `(.L_x_16) ;  /* 0x0000000000188947 */ /* 0x000fea0003800000 */
[----:B------:R-:W3:Y:S02]  /*02c0*/  LDG.E R8, desc[UR4][R8.64+0x4] ;  /* 0x0000040408087981 */ /* 0x000ee4000c1e1900 */
[----:B---3--:R-:W-:-:S13]  /*02d0*/  ISETP.GT.U32.AND P0, PT, R8, R15, PT ;  /* 0x0000000f0800720c */ /* 0x008fda0003f04070 */
[----:B------:R-:W-:Y:S05]  /*02e0*/  @P0 BRA `(.L_x_16) ;  /* 0x00000000000c0947 */ /* 0x000fea0003800000 */
[----:B------:R-:W3:Y:S02]  /*02f0*/  LDG.E R10, desc[UR4][R10.64+0x4] ;  /* 0x000004040a0a7981 */ /* 0x000ee4000c1e1900 */
[----:B---3--:R-:W-:-:S13]  /*0300*/  ISETP.GE.U32.AND P0, PT, R10, R15, PT ;  /* 0x0000000f0a00720c */ /* 0x008fda0003f06070 */
[----:B------:R-:W-:Y:S05]  /*0310*/  @P0 BRA `(.L_x_17) ;  /* 0x0000000000140947 */ /* 0x000fea0003800000 */
.L_x_16:
[----:B--2---:R-:W-:Y:S05]  /*0320*/  BSYNC.RECONVERGENT B0 ;  /* 0x0000000000007941 */ /* 0x004fea0003800200 */
.L_x_15:
[----:B------:R-:W-:-:S04]  /*0330*/  IADD3 R17, PT, PT, R17, 0x1, RZ ;  /* 0x0000000111117810 */ /* 0x000fc80007ffe0ff */
[----:B------:R-:W-:-:S13]  /*0340*/  ISETP.NE.AND P0, PT, R17, UR6, PT ;  /* 0x0000000611007c0c */ /* 0x000fda000bf05270 */
[----:B------:R-:W-:Y:S05]  /*0350*/  @P0 BRA `(.L_x_18) ;  /* 0xfffffffc00b40947 */ /* 0x000fea000383ffff */
[----:B------:R-:W-:Y:S05]  /*0360*/  EXIT ;  /* 0x000000000000794d */ /* 0x000fea0003800000 */
.L_x_17:
[----:B------:R-:W-:Y:S01]  /*0370*/  STG.E desc[UR4][R6.64], R17 ;  /* 0x0000001106007986 */ /* 0x000fe2000c101904 */
[----:B--2---:R-:W-:Y:S05]  /*0380*/  EXIT ;  /* 0x000000000000794d */ /* 0x004fea0003800000 */
.L_x_19:
        /* <DEDUP_REMOVED lines=15> */
.L_x_23:


//--------------------- .nv.shared._Z16sumHist_nosharedPjmS_jj --------------------------
	.section	.nv.shared._Z16sumHist_nosharedPjmS_jj,"aw",@nobits
	.sectionflags	@""
	.align	16
	.zero		1024


//--------------------- .nv.shared.reserved.0     --------------------------
	.section	.nv.shared.reserved.0,"aw",@nobits
	.weak		__nv_reservedSMEM_offset_0_alias
	.size		__nv_reservedSMEM_offset_0_alias, 0, 64
	.other		__nv_reservedSMEM_offset_0_alias,@"STO_CUDA_RESERVED_SHARED STV_DEFAULT"
__nv_reservedSMEM_offset_0_alias:
	.zero		0
	.zero		64


//--------------------- .nv.shared._Z17histCalc_nosharedPjmS_mjiiiij --------------------------
	.section	.nv.shared._Z17histCalc_nosharedPjmS_mjiiiij,"aw",@nobits
	.sectionflags	@""
	.align	16
	.zero		1024


//--------------------- .nv.shared._Z17colorTiles_sharedPjmP5uint2S1_jiiii --------------------------
	.section	.nv.shared._Z17colorTiles_sharedPjmP5uint2S1_jiiii,"aw",@nobits
	.sectionflags	@""
	.align	16
	.zero		1024


//--------------------- .nv.shared._Z19colorTiles_nosharedPjmP5uint2S1_jiiii --------------------------
	.section	.nv.shared._Z19colorTiles_nosharedPjmP5uint2S1_jiiii,"aw",@nobits
	.sectionflags	@""
	.align	16
	.zero		1024


//--------------------- .nv.constant0._Z16sumHist_nosharedPjmS_jj --------------------------
	.section	.nv.constant0._Z16sumHist_nosharedPjmS_jj,"a",@progbits
	.sectionflags	@""
	.align	4
.nv.constant0._Z16sumHist_nosharedPjmS_jj:
	.zero		928


//--------------------- .nv.constant0._Z17histCalc_nosharedPjmS_mjiiiij --------------------------
	.section	.nv.constant0._Z17histCalc_nosharedPjmS_mjiiiij,"a",@progbits
	.sectionflags	@""
	.align	4
.nv.constant0._Z17histCalc_nosharedPjmS_mjiiiij:
	.zero		952


//--------------------- .nv.constant0._Z17colorTiles_sharedPjmP5uint2S1_jiiii --------------------------
	.section	.nv.constant0._Z17colorTiles_sharedPjmP5uint2S1_jiiii,"a",@progbits
	.sectionflags	@""
	.align	4
.nv.constant0._Z17colorTiles_sharedPjmP5uint2S1_jiiii:
	.zero		948


//--------------------- .nv.constant0._Z19colorTiles_nosharedPjmP5uint2S1_jiiii --------------------------
	.section	.nv.constant0._Z19colorTiles_nosharedPjmP5uint2S1_jiiii,"a",@progbits
	.sectionflags	@""
	.align	4
.nv.constant0._Z19colorTiles_nosharedPjmP5uint2S1_jiiii:
	.zero		948


//--------------------- SYMBOLS --------------------------

	.type		.nv.reservedSmem.offset0,@object
	.size		.nv.reservedSmem.offset0,0x4
	.type		.nv.reservedSmem.cap,@object
	.size		.nv.reservedSmem.cap,0x4
